	.target	sm_100a

	.elftype	@"ET_EXEC"


//--------------------- .note.nv.tkinfo           --------------------------
	.section	.note.nv.tkinfo,"",@"SHT_NOTE"
	.sectionflags	@"SHF_NOTE_NV_TKINFO"
	.tkinfo
        /*0018*/ 	.word	0x00000002
        /*0030*/ 	.string	""
        /*0030*/ 	.string	"ptxas"
        /*0030*/ 	.string	"Cuda compilation tools, release 13.0, V13.0.88"
        /*0030*/ 	.string	"Build cuda_13.0.r13.0/compiler.36424714_0"
        /*0030*/ 	.string	"-arch sm_100a -m 64 "



//--------------------- .note.nv.cuinfo           --------------------------
	.section	.note.nv.cuinfo,"",@"SHT_NOTE"
	.sectionflags	@"SHF_NOTE_NV_CUINFO"
        /*0018*/ 	.short	0x0002
        /*001a*/ 	.short	0x0064
        /*001c*/ 	.short	0x0082
	.zero		2


//--------------------- .nv.info                  --------------------------
	.section	.nv.info,"",@"SHT_CUDA_INFO"
	.align	4


	//----- nvinfo : EIATTR_REGCOUNT
	.align		4
        /*0000*/ 	.byte	0x04, 0x2f
        /*0002*/ 	.short	(.L_19 - .L_18)
	.align		4
.L_18:
        /*0004*/ 	.word	index@(_ZN7cutlass13device_kernelINS_4gemm6kernel13GemmUniversalIN4cute5tupleIJiiiiEEENS1_10collective13CollectiveMmaINS1_35MainloopSm100TmaUmmaWarpSpecializedILi41ELi2ELi4ENS5_IJNS4_1CILi1EEESB_SB_EEEEENS5_IJNSA_ILi128EEENSA_ILi32EEENSA_ILi16EEEEEENS_6half_tENS5_IJlSB_lEEESI_SJ_NS4_8TiledMMAINS4_8MMA_AtomIJNS4_20SM100_MMA_F16BF16_SSISI_SI_fLi128ELi32ELNS4_4UMMA5MajorE0ELSO_0ELNSN_7ScaleInE0ELSP_0EEEEEENS4_6LayoutISC_NS5_IJNSA_ILi0EEEST_ST_EEEEENS5_IJNS4_10UnderscoreESW_SW_EEEEENS4_13SM90_TMA_LOADENS4_14ComposedLayoutINS4_7SwizzleILi1ELi4ELi3EEENS4_18smem_ptr_flag_bitsILi16EEENSS_INS5_IJNSA_ILi8EEESG_EEENS5_IJSG_SB_EEEEEEEvNS4_8identityESZ_S19_vS1A_EENS_8epilogue10collective18CollectiveEpilogueINS1C_23Sm100TmaWarpSpecializedILi2ELi1ELi32ELb1ELb0EEEJSH_NS5_IJNSS_ISE_SB_EENSS_ISF_SB_EEEEESI_SJ_SI_SJ_NS1C_6fusion15FusionCallbacksIS1G_NS1K_17LinearCombinationISI_fSI_fLNS_15FloatRoundStyleE2EEESH_S1J_JEEENS4_5SM1004TMEM4LOAD26SM100_TMEM_LOAD_32dp32b32xESZ_NS10_INS11_ILi2ELi4ELi3EEES14_NSS_INS5_IJS15_SF_EEENS5_IJSF_SB_EEEEEEENS4_39AutoVectorizingCopyWithAssumedAlignmentILi128EEENS4_14SM90_TMA_STOREES1Y_S20_S20_EEEvvEEEEvNT_6ParamsE)
        /*0008*/ 	.word	0x00000078


	//----- nvinfo : EIATTR_FRAME_SIZE
	.align		4
.L_19:
        /*000c*/ 	.byte	0x04, 0x11
        /*000e*/ 	.short	(.L_21 - .L_20)
	.align		4
.L_20:
        /*0010*/ 	.word	index@($__internal_2_$__cuda_sm10x_tcgen05_guardrail_trap_unallocated_columns_being_dealloced)
        /*0014*/ 	.word	0x00000000


	//----- nvinfo : EIATTR_FRAME_SIZE
	.align		4
.L_21:
        /*0018*/ 	.byte	0x04, 0x11
        /*001a*/ 	.short	(.L_23 - .L_22)
	.align		4
.L_22:
        /*001c*/ 	.word	index@($__internal_1_$__cuda_sm10x_tcgen05_guardrail_trap_phase_invalid_during_alloc)
        /*0020*/ 	.word	0x00000000


	//----- nvinfo : EIATTR_FRAME_SIZE
	.align		4
.L_23:
        /*0024*/ 	.byte	0x04, 0x11
        /*0026*/ 	.short	(.L_25 - .L_24)
	.align		4
.L_24:
        /*0028*/ 	.word	index@($__internal_0_$__cuda_sm10x_tcgen05_guardrail_trap_col_being_dealloced_not_returned_by_alloc)
        /*002c*/ 	.word	0x00000000


	//----- nvinfo : EIATTR_FRAME_SIZE
	.align		4
.L_25:
        /*0030*/ 	.byte	0x04, 0x11
        /*0032*/ 	.short	(.L_27 - .L_26)
	.align		4
.L_26:
        /*0034*/ 	.word	index@(_ZN7cutlass13device_kernelINS_4gemm6kernel13GemmUniversalIN4cute5tupleIJiiiiEEENS1_10collective13CollectiveMmaINS1_35MainloopSm100TmaUmmaWarpSpecializedILi41ELi2ELi4ENS5_IJNS4_1CILi1EEESB_SB_EEEEENS5_IJNSA_ILi128EEENSA_ILi32EEENSA_ILi16EEEEEENS_6half_tENS5_IJlSB_lEEESI_SJ_NS4_8TiledMMAINS4_8MMA_AtomIJNS4_20SM100_MMA_F16BF16_SSISI_SI_fLi128ELi32ELNS4_4UMMA5MajorE0ELSO_0ELNSN_7ScaleInE0ELSP_0EEEEEENS4_6LayoutISC_NS5_IJNSA_ILi0EEEST_ST_EEEEENS5_IJNS4_10UnderscoreESW_SW_EEEEENS4_13SM90_TMA_LOADENS4_14ComposedLayoutINS4_7SwizzleILi1ELi4ELi3EEENS4_18smem_ptr_flag_bitsILi16EEENSS_INS5_IJNSA_ILi8EEESG_EEENS5_IJSG_SB_EEEEEEEvNS4_8identityESZ_S19_vS1A_EENS_8epilogue10collective18CollectiveEpilogueINS1C_23Sm100TmaWarpSpecializedILi2ELi1ELi32ELb1ELb0EEEJSH_NS5_IJNSS_ISE_SB_EENSS_ISF_SB_EEEEESI_SJ_SI_SJ_NS1C_6fusion15FusionCallbacksIS1G_NS1K_17LinearCombinationISI_fSI_fLNS_15FloatRoundStyleE2EEESH_S1J_JEEENS4_5SM1004TMEM4LOAD26SM100_TMEM_LOAD_32dp32b32xESZ_NS10_INS11_ILi2ELi4ELi3EEES14_NSS_INS5_IJS15_SF_EEENS5_IJSF_SB_EEEEEEENS4_39AutoVectorizingCopyWithAssumedAlignmentILi128EEENS4_14SM90_TMA_STOREES1Y_S20_S20_EEEvvEEEEvNT_6ParamsE)
        /*0038*/ 	.word	0x00000000


	//----- nvinfo : EIATTR_MIN_STACK_SIZE
	.align		4
.L_27:
        /*003c*/ 	.byte	0x04, 0x12
        /*003e*/ 	.short	(.L_29 - .L_28)
	.align		4
.L_28:
        /*0040*/ 	.word	index@(_ZN7cutlass13device_kernelINS_4gemm6kernel13GemmUniversalIN4cute5tupleIJiiiiEEENS1_10collective13CollectiveMmaINS1_35MainloopSm100TmaUmmaWarpSpecializedILi41ELi2ELi4ENS5_IJNS4_1CILi1EEESB_SB_EEEEENS5_IJNSA_ILi128EEENSA_ILi32EEENSA_ILi16EEEEEENS_6half_tENS5_IJlSB_lEEESI_SJ_NS4_8TiledMMAINS4_8MMA_AtomIJNS4_20SM100_MMA_F16BF16_SSISI_SI_fLi128ELi32ELNS4_4UMMA5MajorE0ELSO_0ELNSN_7ScaleInE0ELSP_0EEEEEENS4_6LayoutISC_NS5_IJNSA_ILi0EEEST_ST_EEEEENS5_IJNS4_10UnderscoreESW_SW_EEEEENS4_13SM90_TMA_LOADENS4_14ComposedLayoutINS4_7SwizzleILi1ELi4ELi3EEENS4_18smem_ptr_flag_bitsILi16EEENSS_INS5_IJNSA_ILi8EEESG_EEENS5_IJSG_SB_EEEEEEEvNS4_8identityESZ_S19_vS1A_EENS_8epilogue10collective18CollectiveEpilogueINS1C_23Sm100TmaWarpSpecializedILi2ELi1ELi32ELb1ELb0EEEJSH_NS5_IJNSS_ISE_SB_EENSS_ISF_SB_EEEEESI_SJ_SI_SJ_NS1C_6fusion15FusionCallbacksIS1G_NS1K_17LinearCombinationISI_fSI_fLNS_15FloatRoundStyleE2EEESH_S1J_JEEENS4_5SM1004TMEM4LOAD26SM100_TMEM_LOAD_32dp32b32xESZ_NS10_INS11_ILi2ELi4ELi3EEES14_NSS_INS5_IJS15_SF_EEENS5_IJSF_SB_EEEEEEENS4_39AutoVectorizingCopyWithAssumedAlignmentILi128EEENS4_14SM90_TMA_STOREES1Y_S20_S20_EEEvvEEEEvNT_6ParamsE)
        /*0044*/ 	.word	0x00000000
.L_29:


//--------------------- .nv.compat                --------------------------
	.section	.nv.compat,"",@"SHT_CUDA_COMPAT_INFO"
	.align	4
        /*0000*/ 	.byte	0x02, 0x09, 0x01, 0x00, 0x02, 0x02, 0x02, 0x00, 0x02, 0x05, 0x05, 0x00, 0x03, 0x07, 0x01, 0x01
        /*0010*/ 	.byte	0x02, 0x03, 0x01, 0x00, 0x02, 0x06, 0x01, 0x00, 0x04, 0x0b, 0x08, 0x00, 0x09, 0x00, 0x00, 0x00
        /*0020*/ 	.byte	0x00, 0x00, 0x00, 0x00


//--------------------- .nv.info._ZN7cutlass13device_kernelINS_4gemm6kernel13GemmUniversalIN4cute5tupleIJiiiiEEENS1_10collective13CollectiveMmaINS1_35MainloopSm100TmaUmmaWarpSpecializedILi41ELi2ELi4ENS5_IJNS4_1CILi1EEESB_SB_EEEEENS5_IJNSA_ILi128EEENSA_ILi32EEENSA_ILi16EEEEEENS_6half_tENS5_IJlSB_lEEESI_SJ_NS4_8TiledMMAINS4_8MMA_AtomIJNS4_20SM100_MMA_F16BF16_SSISI_SI_fLi128ELi32ELNS4_4UMMA5MajorE0ELSO_0ELNSN_7ScaleInE0ELSP_0EEEEEENS4_6LayoutISC_NS5_IJNSA_ILi0EEEST_ST_EEEEENS5_IJNS4_10UnderscoreESW_SW_EEEEENS4_13SM90_TMA_LOADENS4_14ComposedLayoutINS4_7SwizzleILi1ELi4ELi3EEENS4_18smem_ptr_flag_bitsILi16EEENSS_INS5_IJNSA_ILi8EEESG_EEENS5_IJSG_SB_EEEEEEEvNS4_8identityESZ_S19_vS1A_EENS_8epilogue10collective18CollectiveEpilogueINS1C_23Sm100TmaWarpSpecializedILi2ELi1ELi32ELb1ELb0EEEJSH_NS5_IJNSS_ISE_SB_EENSS_ISF_SB_EEEEESI_SJ_SI_SJ_NS1C_6fusion15FusionCallbacksIS1G_NS1K_17LinearCombinationISI_fSI_fLNS_15FloatRoundStyleE2EEESH_S1J_JEEENS4_5SM1004TMEM4LOAD26SM100_TMEM_LOAD_32dp32b32xESZ_NS10_INS11_ILi2ELi4ELi3EEES14_NSS_INS5_IJS15_SF_EEENS5_IJSF_SB_EEEEEEENS4_39AutoVectorizingCopyWithAssumedAlignmentILi128EEENS4_14SM90_TMA_STOREES1Y_S20_S20_EEEvvEEEEvNT_6ParamsE --------------------------
	.section	.nv.info._ZN7cutlass13device_kernelINS_4gemm6kernel13GemmUniversalIN4cute5tupleIJiiiiEEENS1_10collective13CollectiveMmaINS1_35MainloopSm100TmaUmmaWarpSpecializedILi41ELi2ELi4ENS5_IJNS4_1CILi1EEESB_SB_EEEEENS5_IJNSA_ILi128EEENSA_ILi32EEENSA_ILi16EEEEEENS_6half_tENS5_IJlSB_lEEESI_SJ_NS4_8TiledMMAINS4_8MMA_AtomIJNS4_20SM100_MMA_F16BF16_SSISI_SI_fLi128ELi32ELNS4_4UMMA5MajorE0ELSO_0ELNSN_7ScaleInE0ELSP_0EEEEEENS4_6LayoutISC_NS5_IJNSA_ILi0EEEST_ST_EEEEENS5_IJNS4_10UnderscoreESW_SW_EEEEENS4_13SM90_TMA_LOADENS4_14ComposedLayoutINS4_7SwizzleILi1ELi4ELi3EEENS4_18smem_ptr_flag_bitsILi16EEENSS_INS5_IJNSA_ILi8EEESG_EEENS5_IJSG_SB_EEEEEEEvNS4_8identityESZ_S19_vS1A_EENS_8epilogue10collective18CollectiveEpilogueINS1C_23Sm100TmaWarpSpecializedILi2ELi1ELi32ELb1ELb0EEEJSH_NS5_IJNSS_ISE_SB_EENSS_ISF_SB_EEEEESI_SJ_SI_SJ_NS1C_6fusion15FusionCallbacksIS1G_NS1K_17LinearCombinationISI_fSI_fLNS_15FloatRoundStyleE2EEESH_S1J_JEEENS4_5SM1004TMEM4LOAD26SM100_TMEM_LOAD_32dp32b32xESZ_NS10_INS11_ILi2ELi4ELi3EEES14_NSS_INS5_IJS15_SF_EEENS5_IJSF_SB_EEEEEEENS4_39AutoVectorizingCopyWithAssumedAlignmentILi128EEENS4_14SM90_TMA_STOREES1Y_S20_S20_EEEvvEEEEvNT_6ParamsE,"",@"SHT_CUDA_INFO"
	.sectionflags	@""
	.align	4


	//----- nvinfo : EIATTR_CUDA_API_VERSION
	.align		4
        /*0000*/ 	.byte	0x04, 0x37
        /*0002*/ 	.short	(.L_31 - .L_30)
.L_30:
        /*0004*/ 	.word	0x00000082


	//----- nvinfo : EIATTR_KPARAM_INFO
	.align		4
.L_31:
        /*0008*/ 	.byte	0x04, 0x17
        /*000a*/ 	.short	(.L_33 - .L_32)
.L_32:
        /*000c*/ 	.word	0x00000000
        /*0010*/ 	.short	0x0000
        /*0012*/ 	.short	0x0000
        /*0014*/ 	.byte	0x00, 0xf0, 0x01, 0x20


	//----- nvinfo : EIATTR_AT_ENTRY_FRAGMENTS
	.align		4
.L_33:
        /*0018*/ 	.byte	0x04, 0x4f
        /*001a*/ 	.short	(.L_35 - .L_34)


	//   ....[0]....
.L_34:
        /*001c*/ 	.word	0x00000006


	//----- nvinfo : EIATTR_RESERVED_SMEM_USED
	.align		4
.L_35:
        /*0020*/ 	.byte	0x01, 0x41
	.zero		2


	//----- nvinfo : EIATTR_SPARSE_MMA_MASK
	.align		4
        /*0024*/ 	.byte	0x03, 0x50
        /*0026*/ 	.short	0x0000


	//----- nvinfo : EIATTR_TCGEN05_1CTA_USED
	.align		4
        /*0028*/ 	.byte	0x01, 0x51
	.zero		2


	//----- nvinfo : EIATTR_MAXREG_COUNT
	.align		4
        /*002c*/ 	.byte	0x03, 0x1b
        /*002e*/ 	.short	0x00ff


	//----- nvinfo : EIATTR_NUM_BARRIERS
	.align		4
        /*0030*/ 	.byte	0x02, 0x4c
        /*0032*/ 	.byte	0x07
	.zero		1


	//----- nvinfo : EIATTR_EXTERNS
	.align		4
        /*0034*/ 	.byte	0x04, 0x0f
        /*0036*/ 	.short	(.L_37 - .L_36)


	//   ....[0]....
	.align		4
.L_36:
        /*0038*/ 	.word	index@(__assertfail)


	//----- nvinfo : EIATTR_MERCURY_ISA_VERSION
	.align		4
.L_37:
        /*003c*/ 	.byte	0x03, 0x5f
        /*003e*/ 	.short	0x0101


	//----- nvinfo : EIATTR_INT_WARP_WIDE_INSTR_OFFSETS
	.align		4
        /*0040*/ 	.byte	0x04, 0x31
        /*0042*/ 	.short	(.L_39 - .L_38)


	//   ....[0]....
.L_38:
        /*0044*/ 	.word	0x00002270


	//   ....[1]....
        /*0048*/ 	.word	0x00005030


	//   ....[2]....
        /*004c*/ 	.word	0x00005060


	//   ....[3]....
        /*0050*/ 	.word	0x000050b0


	//   ....[4]....
        /*0054*/ 	.word	0x00005aa0


	//   ....[5]....
        /*0058*/ 	.word	0x00005be0


	//----- nvinfo : EIATTR_COOP_GROUP_MASK_REGIDS
	.align		4
.L_39:
        /*005c*/ 	.byte	0x04, 0x29
        /*005e*/ 	.short	(.L_41 - .L_40)


	//   ....[0]....
.L_40:
        /*0060*/ 	.word	0xffffffff


	//   ....[1]....
        /*0064*/ 	.word	0xffffffff


	//   ....[2]....
        /*0068*/ 	.word	0xffffffff


	//   ....[3]....
        /*006c*/ 	.word	0xffffffff


	//   ....[4]....
        /*0070*/ 	.word	0xffffffff


	//   ....[5]....
        /*0074*/ 	.word	0xffffffff


	//   ....[6]....
        /*0078*/ 	.word	0xffffffff


	//   ....[7]....
        /*007c*/ 	.word	0xffffffff


	//   ....[8]....
        /*0080*/ 	.word	0xffffffff


	//   ....[9]....
        /*0084*/ 	.word	0xffffffff


	//   ....[10]....
        /*0088*/ 	.word	0xffffffff


	//   ....[11]....
        /*008c*/ 	.word	0xffffffff


	//   ....[12]....
        /*0090*/ 	.word	0xffffffff


	//----- nvinfo : EIATTR_COOP_GROUP_INSTR_OFFSETS
	.align		4
.L_41:
        /*0094*/ 	.byte	0x04, 0x28
        /*0096*/ 	.short	(.L_43 - .L_42)


	//   ....[0]....
.L_42:
        /*0098*/ 	.word	0x00000090


	//   ....[1]....
        /*009c*/ 	.word	0x000004d0


	//   ....[2]....
        /*00a0*/ 	.word	0x00000b10


	//   ....[3]....
        /*00a4*/ 	.word	0x00000c70


	//   ....[4]....
        /*00a8*/ 	.word	0x00000d70


	//   ....[5]....
        /*00ac*/ 	.word	0x00000ee0


	//   ....[6]....
        /*00b0*/ 	.word	0x00001080


	//   ....[7]....
        /*00b4*/ 	.word	0x00002150


	//   ....[8]....
        /*00b8*/ 	.word	0x00004400


	//   ....[9]....
        /*00bc*/ 	.word	0x00004610


	//   ....[10]....
        /*00c0*/ 	.word	0x00004640


	//   ....[11]....
        /*00c4*/ 	.word	0x00004f20


	//   ....[12]....
        /*00c8*/ 	.word	0x00005150


	//----- nvinfo : EIATTR_VRC_CTA_INIT_COUNT
	.align		4
.L_43:
        /*00cc*/ 	.byte	0x02, 0x4a
        /*00ce*/ 	.byte	0x80
	.zero		1


	//----- nvinfo : EIATTR_SYSCALL_OFFSETS
	.align		4
        /*00d0*/ 	.byte	0x04, 0x46
        /*00d2*/ 	.short	(.L_45 - .L_44)


	//   ....[0]....
.L_44:
        /*00d4*/ 	.word	0x000066b0


	//   ....[1]....
        /*00d8*/ 	.word	0x000067a0


	//   ....[2]....
        /*00dc*/ 	.word	0x00006f10


	//----- nvinfo : EIATTR_MBARRIER_INSTR_OFFSETS
	.align		4
.L_45:
        /*00e0*/ 	.byte	0x04, 0x39
        /*00e2*/ 	.short	(.L_47 - .L_46)


	//   ....[0]....
.L_46:
        /*00e4*/ 	.word	0x000005d0
        /*00e8*/ 	.word	0x000000ff
        /*00ec*/ 	.word	0x00000000
        /*00f0*/ 	.short	0x0100
        /*00f2*/ 	.byte	0x05
	.zero		1


	//   ....[1]....
        /*00f4*/ 	.word	0x000005e0
        /*00f8*/ 	.word	0x000000ff
        /*00fc*/ 	.word	0x00000148
        /*0100*/ 	.short	0x0100
        /*0102*/ 	.byte	0x05
	.zero		1


	//   ....[2]....
        /*0104*/ 	.word	0x000005f0
        /*0108*/ 	.word	0x000000ff
        /*010c*/ 	.word	0x00000008
        /*0110*/ 	.short	0x0100
        /*0112*/ 	.byte	0x05
	.zero		1


	//   ....[3]....
        /*0114*/ 	.word	0x00000600
        /*0118*/ 	.word	0x000000ff
        /*011c*/ 	.word	0x00000150
        /*0120*/ 	.short	0x0100
        /*0122*/ 	.byte	0x05
	.zero		1


	//   ....[4]....
        /*0124*/ 	.word	0x00000610
        /*0128*/ 	.word	0x000000ff
        /*012c*/ 	.word	0x00000010
        /*0130*/ 	.short	0x0100
        /*0132*/ 	.byte	0x05
	.zero		1


	//   ....[5]....
        /*0134*/ 	.word	0x00000620
        /*0138*/ 	.word	0x000000ff
        /*013c*/ 	.word	0x00000158
        /*0140*/ 	.short	0x0100
        /*0142*/ 	.byte	0x05
	.zero		1


	//   ....[6]....
        /*0144*/ 	.word	0x00000630
        /*0148*/ 	.word	0x000000ff
        /*014c*/ 	.word	0x00000018
        /*0150*/ 	.short	0x0100
        /*0152*/ 	.byte	0x05
	.zero		1


	//   ....[7]....
        /*0154*/ 	.word	0x00000640
        /*0158*/ 	.word	0x000000ff
        /*015c*/ 	.word	0x00000160
        /*0160*/ 	.short	0x0100
        /*0162*/ 	.byte	0x05
	.zero		1


	//   ....[8]....
        /*0164*/ 	.word	0x00000650
        /*0168*/ 	.word	0x000000ff
        /*016c*/ 	.word	0x00000020
        /*0170*/ 	.short	0x0100
        /*0172*/ 	.byte	0x05
	.zero		1


	//   ....[9]....
        /*0174*/ 	.word	0x00000660
        /*0178*/ 	.word	0x000000ff
        /*017c*/ 	.word	0x00000168
        /*0180*/ 	.short	0x0100
        /*0182*/ 	.byte	0x05
	.zero		1


	//   ....[10]....
        /*0184*/ 	.word	0x00000670
        /*0188*/ 	.word	0x000000ff
        /*018c*/ 	.word	0x00000028
        /*0190*/ 	.short	0x0100
        /*0192*/ 	.byte	0x05
	.zero		1


	//   ....[11]....
        /*0194*/ 	.word	0x00000680
        /*0198*/ 	.word	0x000000ff
        /*019c*/ 	.word	0x00000170
        /*01a0*/ 	.short	0x0100
        /*01a2*/ 	.byte	0x05
	.zero		1


	//   ....[12]....
        /*01a4*/ 	.word	0x00000690
        /*01a8*/ 	.word	0x000000ff
        /*01ac*/ 	.word	0x00000030
        /*01b0*/ 	.short	0x0100
        /*01b2*/ 	.byte	0x05
	.zero		1


	//   ....[13]....
        /*01b4*/ 	.word	0x000006a0
        /*01b8*/ 	.word	0x000000ff
        /*01bc*/ 	.word	0x00000178
        /*01c0*/ 	.short	0x0100
        /*01c2*/ 	.byte	0x05
	.zero		1


	//   ....[14]....
        /*01c4*/ 	.word	0x000006b0
        /*01c8*/ 	.word	0x000000ff
        /*01cc*/ 	.word	0x00000038
        /*01d0*/ 	.short	0x0100
        /*01d2*/ 	.byte	0x05
	.zero		1


	//   ....[15]....
        /*01d4*/ 	.word	0x000006c0
        /*01d8*/ 	.word	0x000000ff
        /*01dc*/ 	.word	0x00000180
        /*01e0*/ 	.short	0x0100
        /*01e2*/ 	.byte	0x05
	.zero		1


	//   ....[16]....
        /*01e4*/ 	.word	0x000006d0
        /*01e8*/ 	.word	0x000000ff
        /*01ec*/ 	.word	0x00000040
        /*01f0*/ 	.short	0x0100
        /*01f2*/ 	.byte	0x05
	.zero		1


	//   ....[17]....
        /*01f4*/ 	.word	0x000006e0
        /*01f8*/ 	.word	0x000000ff
        /*01fc*/ 	.word	0x00000188
        /*0200*/ 	.short	0x0100
        /*0202*/ 	.byte	0x05
	.zero		1


	//   ....[18]....
        /*0204*/ 	.word	0x000006f0
        /*0208*/ 	.word	0x000000ff
        /*020c*/ 	.word	0x00000048
        /*0210*/ 	.short	0x0100
        /*0212*/ 	.byte	0x05
	.zero		1


	//   ....[19]....
        /*0214*/ 	.word	0x00000700
        /*0218*/ 	.word	0x000000ff
        /*021c*/ 	.word	0x00000190
        /*0220*/ 	.short	0x0100
        /*0222*/ 	.byte	0x05
	.zero		1


	//   ....[20]....
        /*0224*/ 	.word	0x00000710
        /*0228*/ 	.word	0x000000ff
        /*022c*/ 	.word	0x00000050
        /*0230*/ 	.short	0x0100
        /*0232*/ 	.byte	0x05
	.zero		1


	//   ....[21]....
        /*0234*/ 	.word	0x00000720
        /*0238*/ 	.word	0x000000ff
        /*023c*/ 	.word	0x00000198
        /*0240*/ 	.short	0x0100
        /*0242*/ 	.byte	0x05
	.zero		1


	//   ....[22]....
        /*0244*/ 	.word	0x00000730
        /*0248*/ 	.word	0x000000ff
        /*024c*/ 	.word	0x00000058
        /*0250*/ 	.short	0x0100
        /*0252*/ 	.byte	0x05
	.zero		1


	//   ....[23]....
        /*0254*/ 	.word	0x00000740
        /*0258*/ 	.word	0x000000ff
        /*025c*/ 	.word	0x000001a0
        /*0260*/ 	.short	0x0100
        /*0262*/ 	.byte	0x05
	.zero		1


	//   ....[24]....
        /*0264*/ 	.word	0x00000750
        /*0268*/ 	.word	0x000000ff
        /*026c*/ 	.word	0x00000060
        /*0270*/ 	.short	0x0100
        /*0272*/ 	.byte	0x05
	.zero		1


	//   ....[25]....
        /*0274*/ 	.word	0x00000760
        /*0278*/ 	.word	0x000000ff
        /*027c*/ 	.word	0x000001a8
        /*0280*/ 	.short	0x0100
        /*0282*/ 	.byte	0x05
	.zero		1


	//   ....[26]....
        /*0284*/ 	.word	0x00000770
        /*0288*/ 	.word	0x000000ff
        /*028c*/ 	.word	0x00000068
        /*0290*/ 	.short	0x0100
        /*0292*/ 	.byte	0x05
	.zero		1


	//   ....[27]....
        /*0294*/ 	.word	0x00000780
        /*0298*/ 	.word	0x000000ff
        /*029c*/ 	.word	0x000001b0
        /*02a0*/ 	.short	0x0100
        /*02a2*/ 	.byte	0x05
	.zero		1


	//   ....[28]....
        /*02a4*/ 	.word	0x00000790
        /*02a8*/ 	.word	0x000000ff
        /*02ac*/ 	.word	0x00000070
        /*02b0*/ 	.short	0x0100
        /*02b2*/ 	.byte	0x05
	.zero		1


	//   ....[29]....
        /*02b4*/ 	.word	0x000007a0
        /*02b8*/ 	.word	0x000000ff
        /*02bc*/ 	.word	0x000001b8
        /*02c0*/ 	.short	0x0100
        /*02c2*/ 	.byte	0x05
	.zero		1


	//   ....[30]....
        /*02c4*/ 	.word	0x000007b0
        /*02c8*/ 	.word	0x000000ff
        /*02cc*/ 	.word	0x00000078
        /*02d0*/ 	.short	0x0100
        /*02d2*/ 	.byte	0x05
	.zero		1


	//   ....[31]....
        /*02d4*/ 	.word	0x000007c0
        /*02d8*/ 	.word	0x000000ff
        /*02dc*/ 	.word	0x000001c0
        /*02e0*/ 	.short	0x0100
        /*02e2*/ 	.byte	0x05
	.zero		1


	//   ....[32]....
        /*02e4*/ 	.word	0x000007d0
        /*02e8*/ 	.word	0x000000ff
        /*02ec*/ 	.word	0x00000080
        /*02f0*/ 	.short	0x0100
        /*02f2*/ 	.byte	0x05
	.zero		1


	//   ....[33]....
        /*02f4*/ 	.word	0x000007e0
        /*02f8*/ 	.word	0x000000ff
        /*02fc*/ 	.word	0x000001c8
        /*0300*/ 	.short	0x0100
        /*0302*/ 	.byte	0x05
	.zero		1


	//   ....[34]....
        /*0304*/ 	.word	0x000007f0
        /*0308*/ 	.word	0x000000ff
        /*030c*/ 	.word	0x00000088
        /*0310*/ 	.short	0x0100
        /*0312*/ 	.byte	0x05
	.zero		1


	//   ....[35]....
        /*0314*/ 	.word	0x00000800
        /*0318*/ 	.word	0x000000ff
        /*031c*/ 	.word	0x000001d0
        /*0320*/ 	.short	0x0100
        /*0322*/ 	.byte	0x05
	.zero		1


	//   ....[36]....
        /*0324*/ 	.word	0x00000810
        /*0328*/ 	.word	0x000000ff
        /*032c*/ 	.word	0x00000090
        /*0330*/ 	.short	0x0100
        /*0332*/ 	.byte	0x05
	.zero		1


	//   ....[37]....
        /*0334*/ 	.word	0x00000820
        /*0338*/ 	.word	0x000000ff
        /*033c*/ 	.word	0x000001d8
        /*0340*/ 	.short	0x0100
        /*0342*/ 	.byte	0x05
	.zero		1


	//   ....[38]....
        /*0344*/ 	.word	0x00000830
        /*0348*/ 	.word	0x000000ff
        /*034c*/ 	.word	0x00000098
        /*0350*/ 	.short	0x0100
        /*0352*/ 	.byte	0x05
	.zero		1


	//   ....[39]....
        /*0354*/ 	.word	0x00000840
        /*0358*/ 	.word	0x000000ff
        /*035c*/ 	.word	0x000001e0
        /*0360*/ 	.short	0x0100
        /*0362*/ 	.byte	0x05
	.zero		1


	//   ....[40]....
        /*0364*/ 	.word	0x00000850
        /*0368*/ 	.word	0x000000ff
        /*036c*/ 	.word	0x000000a0
        /*0370*/ 	.short	0x0100
        /*0372*/ 	.byte	0x05
	.zero		1


	//   ....[41]....
        /*0374*/ 	.word	0x00000860
        /*0378*/ 	.word	0x000000ff
        /*037c*/ 	.word	0x000001e8
        /*0380*/ 	.short	0x0100
        /*0382*/ 	.byte	0x05
	.zero		1


	//   ....[42]....
        /*0384*/ 	.word	0x00000870
        /*0388*/ 	.word	0x000000ff
        /*038c*/ 	.word	0x000000a8
        /*0390*/ 	.short	0x0100
        /*0392*/ 	.byte	0x05
	.zero		1


	//   ....[43]....
        /*0394*/ 	.word	0x00000880
        /*0398*/ 	.word	0x000000ff
        /*039c*/ 	.word	0x000001f0
        /*03a0*/ 	.short	0x0100
        /*03a2*/ 	.byte	0x05
	.zero		1


	//   ....[44]....
        /*03a4*/ 	.word	0x00000890
        /*03a8*/ 	.word	0x000000ff
        /*03ac*/ 	.word	0x000000b0
        /*03b0*/ 	.short	0x0100
        /*03b2*/ 	.byte	0x05
	.zero		1


	//   ....[45]....
        /*03b4*/ 	.word	0x000008a0
        /*03b8*/ 	.word	0x000000ff
        /*03bc*/ 	.word	0x000001f8
        /*03c0*/ 	.short	0x0100
        /*03c2*/ 	.byte	0x05
	.zero		1


	//   ....[46]....
        /*03c4*/ 	.word	0x000008b0
        /*03c8*/ 	.word	0x000000ff
        /*03cc*/ 	.word	0x000000b8
        /*03d0*/ 	.short	0x0100
        /*03d2*/ 	.byte	0x05
	.zero		1


	//   ....[47]....
        /*03d4*/ 	.word	0x000008c0
        /*03d8*/ 	.word	0x000000ff
        /*03dc*/ 	.word	0x00000200
        /*03e0*/ 	.short	0x0100
        /*03e2*/ 	.byte	0x05
	.zero		1


	//   ....[48]....
        /*03e4*/ 	.word	0x000008d0
        /*03e8*/ 	.word	0x000000ff
        /*03ec*/ 	.word	0x000000c0
        /*03f0*/ 	.short	0x0100
        /*03f2*/ 	.byte	0x05
	.zero		1


	//   ....[49]....
        /*03f4*/ 	.word	0x000008e0
        /*03f8*/ 	.word	0x000000ff
        /*03fc*/ 	.word	0x00000208
        /*0400*/ 	.short	0x0100
        /*0402*/ 	.byte	0x05
	.zero		1


	//   ....[50]....
        /*0404*/ 	.word	0x000008f0
        /*0408*/ 	.word	0x000000ff
        /*040c*/ 	.word	0x000000c8
        /*0410*/ 	.short	0x0100
        /*0412*/ 	.byte	0x05
	.zero		1


	//   ....[51]....
        /*0414*/ 	.word	0x00000900
        /*0418*/ 	.word	0x000000ff
        /*041c*/ 	.word	0x00000210
        /*0420*/ 	.short	0x0100
        /*0422*/ 	.byte	0x05
	.zero		1


	//   ....[52]....
        /*0424*/ 	.word	0x00000910
        /*0428*/ 	.word	0x000000ff
        /*042c*/ 	.word	0x000000d0
        /*0430*/ 	.short	0x0100
        /*0432*/ 	.byte	0x05
	.zero		1


	//   ....[53]....
        /*0434*/ 	.word	0x00000920
        /*0438*/ 	.word	0x000000ff
        /*043c*/ 	.word	0x00000218
        /*0440*/ 	.short	0x0100
        /*0442*/ 	.byte	0x05
	.zero		1


	//   ....[54]....
        /*0444*/ 	.word	0x00000930
        /*0448*/ 	.word	0x000000ff
        /*044c*/ 	.word	0x000000d8
        /*0450*/ 	.short	0x0100
        /*0452*/ 	.byte	0x05
	.zero		1


	//   ....[55]....
        /*0454*/ 	.word	0x00000940
        /*0458*/ 	.word	0x000000ff
        /*045c*/ 	.word	0x00000220
        /*0460*/ 	.short	0x0100
        /*0462*/ 	.byte	0x05
	.zero		1


	//   ....[56]....
        /*0464*/ 	.word	0x00000950
        /*0468*/ 	.word	0x000000ff
        /*046c*/ 	.word	0x000000e0
        /*0470*/ 	.short	0x0100
        /*0472*/ 	.byte	0x05
	.zero		1


	//   ....[57]....
        /*0474*/ 	.word	0x00000960
        /*0478*/ 	.word	0x000000ff
        /*047c*/ 	.word	0x00000228
        /*0480*/ 	.short	0x0100
        /*0482*/ 	.byte	0x05
	.zero		1


	//   ....[58]....
        /*0484*/ 	.word	0x00000970
        /*0488*/ 	.word	0x000000ff
        /*048c*/ 	.word	0x000000e8
        /*0490*/ 	.short	0x0100
        /*0492*/ 	.byte	0x05
	.zero		1


	//   ....[59]....
        /*0494*/ 	.word	0x00000980
        /*0498*/ 	.word	0x000000ff
        /*049c*/ 	.word	0x00000230
        /*04a0*/ 	.short	0x0100
        /*04a2*/ 	.byte	0x05
	.zero		1


	//   ....[60]....
        /*04a4*/ 	.word	0x00000990
        /*04a8*/ 	.word	0x000000ff
        /*04ac*/ 	.word	0x000000f0
        /*04b0*/ 	.short	0x0100
        /*04b2*/ 	.byte	0x05
	.zero		1


	//   ....[61]....
        /*04b4*/ 	.word	0x000009a0
        /*04b8*/ 	.word	0x000000ff
        /*04bc*/ 	.word	0x00000238
        /*04c0*/ 	.short	0x0100
        /*04c2*/ 	.byte	0x05
	.zero		1


	//   ....[62]....
        /*04c4*/ 	.word	0x000009b0
        /*04c8*/ 	.word	0x000000ff
        /*04cc*/ 	.word	0x000000f8
        /*04d0*/ 	.short	0x0100
        /*04d2*/ 	.byte	0x05
	.zero		1


	//   ....[63]....
        /*04d4*/ 	.word	0x000009c0
        /*04d8*/ 	.word	0x000000ff
        /*04dc*/ 	.word	0x00000240
        /*04e0*/ 	.short	0x0100
        /*04e2*/ 	.byte	0x05
	.zero		1


	//   ....[64]....
        /*04e4*/ 	.word	0x000009d0
        /*04e8*/ 	.word	0x000000ff
        /*04ec*/ 	.word	0x00000100
        /*04f0*/ 	.short	0x0100
        /*04f2*/ 	.byte	0x05
	.zero		1


	//   ....[65]....
        /*04f4*/ 	.word	0x000009e0
        /*04f8*/ 	.word	0x000000ff
        /*04fc*/ 	.word	0x00000248
        /*0500*/ 	.short	0x0100
        /*0502*/ 	.byte	0x05
	.zero		1


	//   ....[66]....
        /*0504*/ 	.word	0x000009f0
        /*0508*/ 	.word	0x000000ff
        /*050c*/ 	.word	0x00000108
        /*0510*/ 	.short	0x0100
        /*0512*/ 	.byte	0x05
	.zero		1


	//   ....[67]....
        /*0514*/ 	.word	0x00000a00
        /*0518*/ 	.word	0x000000ff
        /*051c*/ 	.word	0x00000250
        /*0520*/ 	.short	0x0100
        /*0522*/ 	.byte	0x05
	.zero		1


	//   ....[68]....
        /*0524*/ 	.word	0x00000a10
        /*0528*/ 	.word	0x000000ff
        /*052c*/ 	.word	0x00000110
        /*0530*/ 	.short	0x0100
        /*0532*/ 	.byte	0x05
	.zero		1


	//   ....[69]....
        /*0534*/ 	.word	0x00000a20
        /*0538*/ 	.word	0x000000ff
        /*053c*/ 	.word	0x00000258
        /*0540*/ 	.short	0x0100
        /*0542*/ 	.byte	0x05
	.zero		1


	//   ....[70]....
        /*0544*/ 	.word	0x00000a30
        /*0548*/ 	.word	0x000000ff
        /*054c*/ 	.word	0x00000118
        /*0550*/ 	.short	0x0100
        /*0552*/ 	.byte	0x05
	.zero		1


	//   ....[71]....
        /*0554*/ 	.word	0x00000a40
        /*0558*/ 	.word	0x000000ff
        /*055c*/ 	.word	0x00000260
        /*0560*/ 	.short	0x0100
        /*0562*/ 	.byte	0x05
	.zero		1


	//   ....[72]....
        /*0564*/ 	.word	0x00000a50
        /*0568*/ 	.word	0x000000ff
        /*056c*/ 	.word	0x00000120
        /*0570*/ 	.short	0x0100
        /*0572*/ 	.byte	0x05
	.zero		1


	//   ....[73]....
        /*0574*/ 	.word	0x00000a60
        /*0578*/ 	.word	0x000000ff
        /*057c*/ 	.word	0x00000268
        /*0580*/ 	.short	0x0100
        /*0582*/ 	.byte	0x05
	.zero		1


	//   ....[74]....
        /*0584*/ 	.word	0x00000a70
        /*0588*/ 	.word	0x000000ff
        /*058c*/ 	.word	0x00000128
        /*0590*/ 	.short	0x0100
        /*0592*/ 	.byte	0x05
	.zero		1


	//   ....[75]....
        /*0594*/ 	.word	0x00000a80
        /*0598*/ 	.word	0x000000ff
        /*059c*/ 	.word	0x00000270
        /*05a0*/ 	.short	0x0100
        /*05a2*/ 	.byte	0x05
	.zero		1


	//   ....[76]....
        /*05a4*/ 	.word	0x00000a90
        /*05a8*/ 	.word	0x000000ff
        /*05ac*/ 	.word	0x00000130
        /*05b0*/ 	.short	0x0100
        /*05b2*/ 	.byte	0x05
	.zero		1


	//   ....[77]....
        /*05b4*/ 	.word	0x00000aa0
        /*05b8*/ 	.word	0x000000ff
        /*05bc*/ 	.word	0x00000278
        /*05c0*/ 	.short	0x0100
        /*05c2*/ 	.byte	0x05
	.zero		1


	//   ....[78]....
        /*05c4*/ 	.word	0x00000ab0
        /*05c8*/ 	.word	0x000000ff
        /*05cc*/ 	.word	0x00000138
        /*05d0*/ 	.short	0x0100
        /*05d2*/ 	.byte	0x05
	.zero		1


	//   ....[79]....
        /*05d4*/ 	.word	0x00000ac0
        /*05d8*/ 	.word	0x000000ff
        /*05dc*/ 	.word	0x00000280
        /*05e0*/ 	.short	0x0100
        /*05e2*/ 	.byte	0x05
	.zero		1


	//   ....[80]....
        /*05e4*/ 	.word	0x00000ad0
        /*05e8*/ 	.word	0x000000ff
        /*05ec*/ 	.word	0x00000140
        /*05f0*/ 	.short	0x0100
        /*05f2*/ 	.byte	0x05
	.zero		1


	//   ....[81]....
        /*05f4*/ 	.word	0x00000ae0
        /*05f8*/ 	.word	0x000000ff
        /*05fc*/ 	.word	0x00000288
        /*0600*/ 	.short	0x0100
        /*0602*/ 	.byte	0x05
	.zero		1


	//   ....[82]....
        /*0604*/ 	.word	0x00000c20
        /*0608*/ 	.word	0x000000ff
        /*060c*/ 	.word	0x00000290
        /*0610*/ 	.short	0x0100
        /*0612*/ 	.byte	0x07
	.zero		1


	//   ....[83]....
        /*0614*/ 	.word	0x00000c30
        /*0618*/ 	.word	0x000000ff
        /*061c*/ 	.word	0x000002a0
        /*0620*/ 	.short	0x0100
        /*0622*/ 	.byte	0x07
	.zero		1


	//   ....[84]....
        /*0624*/ 	.word	0x00000c40
        /*0628*/ 	.word	0x000000ff
        /*062c*/ 	.word	0x00000298
        /*0630*/ 	.short	0x0100
        /*0632*/ 	.byte	0x07
	.zero		1


	//   ....[85]....
        /*0634*/ 	.word	0x00000c50
        /*0638*/ 	.word	0x000000ff
        /*063c*/ 	.word	0x000002a8
        /*0640*/ 	.short	0x0100
        /*0642*/ 	.byte	0x07
	.zero		1


	//   ....[86]....
        /*0644*/ 	.word	0x00000d40
        /*0648*/ 	.word	0x000000ff
        /*064c*/ 	.word	0x000002b0
        /*0650*/ 	.short	0x0100
        /*0652*/ 	.byte	0x05
	.zero		1


	//   ....[87]....
        /*0654*/ 	.word	0x00000d50
        /*0658*/ 	.word	0x000000ff
        /*065c*/ 	.word	0x000002b8
        /*0660*/ 	.short	0x0100
        /*0662*/ 	.byte	0x05
	.zero		1


	//   ....[88]....
        /*0664*/ 	.word	0x00000e90
        /*0668*/ 	.word	0x000000ff
        /*066c*/ 	.word	0x000002c0
        /*0670*/ 	.short	0x0100
        /*0672*/ 	.byte	0x05
	.zero		1


	//   ....[89]....
        /*0674*/ 	.word	0x00000ea0
        /*0678*/ 	.word	0x000000ff
        /*067c*/ 	.word	0x000002d0
        /*0680*/ 	.short	0x0100
        /*0682*/ 	.byte	0x05
	.zero		1


	//   ....[90]....
        /*0684*/ 	.word	0x00000eb0
        /*0688*/ 	.word	0x000000ff
        /*068c*/ 	.word	0x000002c8
        /*0690*/ 	.short	0x0100
        /*0692*/ 	.byte	0x05
	.zero		1


	//   ....[91]....
        /*0694*/ 	.word	0x00000ec0
        /*0698*/ 	.word	0x000000ff
        /*069c*/ 	.word	0x000002d8
        /*06a0*/ 	.short	0x0100
        /*06a2*/ 	.byte	0x05
	.zero		1


	//   ....[92]....
        /*06a4*/ 	.word	0x00000ff0
        /*06a8*/ 	.word	0x000000ff
        /*06ac*/ 	.word	0x000002e0
        /*06b0*/ 	.short	0x0100
        /*06b2*/ 	.byte	0x07
	.zero		1


	//   ....[93]....
        /*06b4*/ 	.word	0x00001000
        /*06b8*/ 	.word	0x000000ff
        /*06bc*/ 	.word	0x00000300
        /*06c0*/ 	.short	0x0100
        /*06c2*/ 	.byte	0x07
	.zero		1


	//   ....[94]....
        /*06c4*/ 	.word	0x00001010
        /*06c8*/ 	.word	0x000000ff
        /*06cc*/ 	.word	0x000002e8
        /*06d0*/ 	.short	0x0100
        /*06d2*/ 	.byte	0x07
	.zero		1


	//   ....[95]....
        /*06d4*/ 	.word	0x00001020
        /*06d8*/ 	.word	0x000000ff
        /*06dc*/ 	.word	0x00000308
        /*06e0*/ 	.short	0x0100
        /*06e2*/ 	.byte	0x07
	.zero		1


	//   ....[96]....
        /*06e4*/ 	.word	0x00001030
        /*06e8*/ 	.word	0x000000ff
        /*06ec*/ 	.word	0x000002f0
        /*06f0*/ 	.short	0x0100
        /*06f2*/ 	.byte	0x07
	.zero		1


	//   ....[97]....
        /*06f4*/ 	.word	0x00001040
        /*06f8*/ 	.word	0x000000ff
        /*06fc*/ 	.word	0x00000310
        /*0700*/ 	.short	0x0100
        /*0702*/ 	.byte	0x07
	.zero		1


	//   ....[98]....
        /*0704*/ 	.word	0x00001050
        /*0708*/ 	.word	0x000000ff
        /*070c*/ 	.word	0x000002f8
        /*0710*/ 	.short	0x0100
        /*0712*/ 	.byte	0x07
	.zero		1


	//   ....[99]....
        /*0714*/ 	.word	0x00001060
        /*0718*/ 	.word	0x000000ff
        /*071c*/ 	.word	0x00000318
        /*0720*/ 	.short	0x0100
        /*0722*/ 	.byte	0x07
	.zero		1


	//   ....[100]....
        /*0724*/ 	.word	0x00001150
        /*0728*/ 	.word	0x000000ff
        /*072c*/ 	.word	0x00000320
        /*0730*/ 	.short	0x0100
        /*0732*/ 	.byte	0x05
	.zero		1


	//   ....[101]....
        /*0734*/ 	.word	0x00001160
        /*0738*/ 	.word	0x000000ff
        /*073c*/ 	.word	0x00000330
        /*0740*/ 	.short	0x0100
        /*0742*/ 	.byte	0x05
	.zero		1


	//   ....[102]....
        /*0744*/ 	.word	0x00001170
        /*0748*/ 	.word	0x000000ff
        /*074c*/ 	.word	0x00000328
        /*0750*/ 	.short	0x0100
        /*0752*/ 	.byte	0x05
	.zero		1


	//   ....[103]....
        /*0754*/ 	.word	0x00001180
        /*0758*/ 	.word	0x000000ff
        /*075c*/ 	.word	0x00000338
        /*0760*/ 	.short	0x0100
        /*0762*/ 	.byte	0x05
	.zero		1


	//   ....[104]....
        /*0764*/ 	.word	0x00001a50
        /*0768*/ 	.word	0x00000002
        /*076c*/ 	.word	0x00000330
        /*0770*/ 	.short	0x010a
        /*0772*/ 	.byte	0xff
	.zero		1


	//   ....[105]....
        /*0774*/ 	.word	0x00001a80
        /*0778*/ 	.word	0x00000002
        /*077c*/ 	.word	0x00000320
        /*0780*/ 	.short	0x0101
        /*0782*/ 	.byte	0xff
	.zero		1


	//   ....[106]....
        /*0784*/ 	.word	0x00001b50
        /*0788*/ 	.word	0x000000ff
        /*078c*/ 	.word	0x00000148
        /*0790*/ 	.short	0x010a
        /*0792*/ 	.byte	0x08
	.zero		1


	//   ....[107]....
        /*0794*/ 	.word	0x00001bf0
        /*0798*/ 	.word	0x000000ff
        /*079c*/ 	.word	0x00000148
        /*07a0*/ 	.short	0x010a
        /*07a2*/ 	.byte	0x21
	.zero		1


	//   ....[108]....
        /*07a4*/ 	.word	0x00001d40
        /*07a8*/ 	.word	0x000000ff
        /*07ac*/ 	.word	0x00000148
        /*07b0*/ 	.short	0x010a
        /*07b2*/ 	.byte	0x08
	.zero		1


	//   ....[109]....
        /*07b4*/ 	.word	0x00001e50
        /*07b8*/ 	.word	0x000000ff
        /*07bc*/ 	.word	0x000002b8
        /*07c0*/ 	.short	0x0101
        /*07c2*/ 	.byte	0x04
	.zero		1


	//   ....[110]....
        /*07c4*/ 	.word	0x00001e70
        /*07c8*/ 	.word	0x000000ff
        /*07cc*/ 	.word	0x00000148
        /*07d0*/ 	.short	0x010a
        /*07d2*/ 	.byte	0x08
	.zero		1


	//   ....[111]....
        /*07d4*/ 	.word	0x00001ef0
        /*07d8*/ 	.word	0x000000ff
        /*07dc*/ 	.word	0x00000148
        /*07e0*/ 	.short	0x010a
        /*07e2*/ 	.byte	0x11
	.zero		1


	//   ....[112]....
        /*07e4*/ 	.word	0x00002040
        /*07e8*/ 	.word	0x000000ff
        /*07ec*/ 	.word	0x00000148
        /*07f0*/ 	.short	0x010a
        /*07f2*/ 	.byte	0x08
	.zero		1


	//   ....[113]....
        /*07f4*/ 	.word	0x00002180
        /*07f8*/ 	.word	0x00000002
        /*07fc*/ 	.word	0x000002c0
        /*0800*/ 	.short	0x010a
        /*0802*/ 	.byte	0xff
	.zero		1


	//   ....[114]....
        /*0804*/ 	.word	0x00002240
        /*0808*/ 	.word	0x00000002
        /*080c*/ 	.word	0x00000000
        /*0810*/ 	.short	0x0101
        /*0812*/ 	.byte	0xff
	.zero		1


	//   ....[115]....
        /*0814*/ 	.word	0x000027a0
        /*0818*/ 	.word	0x000000ff
        /*081c*/ 	.word	0x00000000
        /*0820*/ 	.short	0x010a
        /*0822*/ 	.byte	0x05
	.zero		1


	//   ....[116]....
        /*0824*/ 	.word	0x00002830
        /*0828*/ 	.word	0x000000ff
        /*082c*/ 	.word	0x00000000
        /*0830*/ 	.short	0x010a
        /*0832*/ 	.byte	0x05
	.zero		1


	//   ....[117]....
        /*0834*/ 	.word	0x000028c0
        /*0838*/ 	.word	0x000000ff
        /*083c*/ 	.word	0x00000000
        /*0840*/ 	.short	0x010a
        /*0842*/ 	.byte	0x05
	.zero		1


	//   ....[118]....
        /*0844*/ 	.word	0x00002950
        /*0848*/ 	.word	0x000000ff
        /*084c*/ 	.word	0x00000000
        /*0850*/ 	.short	0x010a
        /*0852*/ 	.byte	0x05
	.zero		1


	//   ....[119]....
        /*0854*/ 	.word	0x000029e0
        /*0858*/ 	.word	0x000000ff
        /*085c*/ 	.word	0x00000000
        /*0860*/ 	.short	0x010a
        /*0862*/ 	.byte	0x05
	.zero		1


	//   ....[120]....
        /*0864*/ 	.word	0x00002a70
        /*0868*/ 	.word	0x000000ff
        /*086c*/ 	.word	0x00000000
        /*0870*/ 	.short	0x010a
        /*0872*/ 	.byte	0x05
	.zero		1


	//   ....[121]....
        /*0874*/ 	.word	0x00002b00
        /*0878*/ 	.word	0x000000ff
        /*087c*/ 	.word	0x00000000
        /*0880*/ 	.short	0x010a
        /*0882*/ 	.byte	0x05
	.zero		1


	//   ....[122]....
        /*0884*/ 	.word	0x00002b90
        /*0888*/ 	.word	0x000000ff
        /*088c*/ 	.word	0x00000000
        /*0890*/ 	.short	0x010a
        /*0892*/ 	.byte	0x05
	.zero		1


	//   ....[123]....
        /*0894*/ 	.word	0x00002c20
        /*0898*/ 	.word	0x000000ff
        /*089c*/ 	.word	0x00000000
        /*08a0*/ 	.short	0x010a
        /*08a2*/ 	.byte	0x05
	.zero		1


	//   ....[124]....
        /*08a4*/ 	.word	0x00002cb0
        /*08a8*/ 	.word	0x000000ff
        /*08ac*/ 	.word	0x00000000
        /*08b0*/ 	.short	0x010a
        /*08b2*/ 	.byte	0x05
	.zero		1


	//   ....[125]....
        /*08b4*/ 	.word	0x00002d40
        /*08b8*/ 	.word	0x000000ff
        /*08bc*/ 	.word	0x00000000
        /*08c0*/ 	.short	0x010a
        /*08c2*/ 	.byte	0x05
	.zero		1


	//   ....[126]....
        /*08c4*/ 	.word	0x00002dd0
        /*08c8*/ 	.word	0x000000ff
        /*08cc*/ 	.word	0x00000000
        /*08d0*/ 	.short	0x010a
        /*08d2*/ 	.byte	0x05
	.zero		1


	//   ....[127]....
        /*08d4*/ 	.word	0x00002e60
        /*08d8*/ 	.word	0x000000ff
        /*08dc*/ 	.word	0x00000000
        /*08e0*/ 	.short	0x010a
        /*08e2*/ 	.byte	0x05
	.zero		1


	//   ....[128]....
        /*08e4*/ 	.word	0x00002ef0
        /*08e8*/ 	.word	0x000000ff
        /*08ec*/ 	.word	0x00000000
        /*08f0*/ 	.short	0x010a
        /*08f2*/ 	.byte	0x05
	.zero		1


	//   ....[129]....
        /*08f4*/ 	.word	0x00002f80
        /*08f8*/ 	.word	0x000000ff
        /*08fc*/ 	.word	0x00000000
        /*0900*/ 	.short	0x010a
        /*0902*/ 	.byte	0x05
	.zero		1


	//   ....[130]....
        /*0904*/ 	.word	0x00003010
        /*0908*/ 	.word	0x000000ff
        /*090c*/ 	.word	0x00000000
        /*0910*/ 	.short	0x010a
        /*0912*/ 	.byte	0x05
	.zero		1


	//   ....[131]....
        /*0914*/ 	.word	0x000030a0
        /*0918*/ 	.word	0x000000ff
        /*091c*/ 	.word	0x00000000
        /*0920*/ 	.short	0x010a
        /*0922*/ 	.byte	0x05
	.zero		1


	//   ....[132]....
        /*0924*/ 	.word	0x00003130
        /*0928*/ 	.word	0x000000ff
        /*092c*/ 	.word	0x00000000
        /*0930*/ 	.short	0x010a
        /*0932*/ 	.byte	0x05
	.zero		1


	//   ....[133]....
        /*0934*/ 	.word	0x000031c0
        /*0938*/ 	.word	0x000000ff
        /*093c*/ 	.word	0x00000000
        /*0940*/ 	.short	0x010a
        /*0942*/ 	.byte	0x05
	.zero		1


	//   ....[134]....
        /*0944*/ 	.word	0x00003250
        /*0948*/ 	.word	0x000000ff
        /*094c*/ 	.word	0x00000000
        /*0950*/ 	.short	0x010a
        /*0952*/ 	.byte	0x05
	.zero		1


	//   ....[135]....
        /*0954*/ 	.word	0x000032e0
        /*0958*/ 	.word	0x000000ff
        /*095c*/ 	.word	0x00000000
        /*0960*/ 	.short	0x010a
        /*0962*/ 	.byte	0x05
	.zero		1


	//   ....[136]....
        /*0964*/ 	.word	0x00003370
        /*0968*/ 	.word	0x000000ff
        /*096c*/ 	.word	0x00000000
        /*0970*/ 	.short	0x010a
        /*0972*/ 	.byte	0x05
	.zero		1


	//   ....[137]....
        /*0974*/ 	.word	0x00003400
        /*0978*/ 	.word	0x000000ff
        /*097c*/ 	.word	0x00000000
        /*0980*/ 	.short	0x010a
        /*0982*/ 	.byte	0x05
	.zero		1


	//   ....[138]....
        /*0984*/ 	.word	0x00003490
        /*0988*/ 	.word	0x000000ff
        /*098c*/ 	.word	0x00000000
        /*0990*/ 	.short	0x010a
        /*0992*/ 	.byte	0x05
	.zero		1


	//   ....[139]....
        /*0994*/ 	.word	0x00003520
        /*0998*/ 	.word	0x000000ff
        /*099c*/ 	.word	0x00000000
        /*09a0*/ 	.short	0x010a
        /*09a2*/ 	.byte	0x05
	.zero		1


	//   ....[140]....
        /*09a4*/ 	.word	0x000035b0
        /*09a8*/ 	.word	0x000000ff
        /*09ac*/ 	.word	0x00000000
        /*09b0*/ 	.short	0x010a
        /*09b2*/ 	.byte	0x05
	.zero		1


	//   ....[141]....
        /*09b4*/ 	.word	0x00003640
        /*09b8*/ 	.word	0x000000ff
        /*09bc*/ 	.word	0x00000000
        /*09c0*/ 	.short	0x010a
        /*09c2*/ 	.byte	0x05
	.zero		1


	//   ....[142]....
        /*09c4*/ 	.word	0x000036d0
        /*09c8*/ 	.word	0x000000ff
        /*09cc*/ 	.word	0x00000000
        /*09d0*/ 	.short	0x010a
        /*09d2*/ 	.byte	0x05
	.zero		1


	//   ....[143]....
        /*09d4*/ 	.word	0x00003760
        /*09d8*/ 	.word	0x000000ff
        /*09dc*/ 	.word	0x00000000
        /*09e0*/ 	.short	0x010a
        /*09e2*/ 	.byte	0x05
	.zero		1


	//   ....[144]....
        /*09e4*/ 	.word	0x000037f0
        /*09e8*/ 	.word	0x000000ff
        /*09ec*/ 	.word	0x00000000
        /*09f0*/ 	.short	0x010a
        /*09f2*/ 	.byte	0x05
	.zero		1


	//   ....[145]....
        /*09f4*/ 	.word	0x00003880
        /*09f8*/ 	.word	0x000000ff
        /*09fc*/ 	.word	0x00000000
        /*0a00*/ 	.short	0x010a
        /*0a02*/ 	.byte	0x05
	.zero		1


	//   ....[146]....
        /*0a04*/ 	.word	0x00003910
        /*0a08*/ 	.word	0x000000ff
        /*0a0c*/ 	.word	0x00000000
        /*0a10*/ 	.short	0x010a
        /*0a12*/ 	.byte	0x05
	.zero		1


	//   ....[147]....
        /*0a14*/ 	.word	0x000039a0
        /*0a18*/ 	.word	0x000000ff
        /*0a1c*/ 	.word	0x00000000
        /*0a20*/ 	.short	0x010a
        /*0a22*/ 	.byte	0x05
	.zero		1


	//   ....[148]....
        /*0a24*/ 	.word	0x00003a30
        /*0a28*/ 	.word	0x000000ff
        /*0a2c*/ 	.word	0x00000000
        /*0a30*/ 	.short	0x010a
        /*0a32*/ 	.byte	0x05
	.zero		1


	//   ....[149]....
        /*0a34*/ 	.word	0x00003ac0
        /*0a38*/ 	.word	0x000000ff
        /*0a3c*/ 	.word	0x00000000
        /*0a40*/ 	.short	0x010a
        /*0a42*/ 	.byte	0x05
	.zero		1


	//   ....[150]....
        /*0a44*/ 	.word	0x00003b50
        /*0a48*/ 	.word	0x000000ff
        /*0a4c*/ 	.word	0x00000000
        /*0a50*/ 	.short	0x010a
        /*0a52*/ 	.byte	0x05
	.zero		1


	//   ....[151]....
        /*0a54*/ 	.word	0x00003be0
        /*0a58*/ 	.word	0x000000ff
        /*0a5c*/ 	.word	0x00000000
        /*0a60*/ 	.short	0x010a
        /*0a62*/ 	.byte	0x05
	.zero		1


	//   ....[152]....
        /*0a64*/ 	.word	0x00003c70
        /*0a68*/ 	.word	0x000000ff
        /*0a6c*/ 	.word	0x00000000
        /*0a70*/ 	.short	0x010a
        /*0a72*/ 	.byte	0x05
	.zero		1


	//   ....[153]....
        /*0a74*/ 	.word	0x00003d00
        /*0a78*/ 	.word	0x000000ff
        /*0a7c*/ 	.word	0x00000000
        /*0a80*/ 	.short	0x010a
        /*0a82*/ 	.byte	0x05
	.zero		1


	//   ....[154]....
        /*0a84*/ 	.word	0x00003d90
        /*0a88*/ 	.word	0x000000ff
        /*0a8c*/ 	.word	0x00000000
        /*0a90*/ 	.short	0x010a
        /*0a92*/ 	.byte	0x05
	.zero		1


	//   ....[155]....
        /*0a94*/ 	.word	0x00003e30
        /*0a98*/ 	.word	0x00000000
        /*0a9c*/ 	.word	0x00000000
        /*0aa0*/ 	.short	0x010a
        /*0aa2*/ 	.byte	0xff
	.zero		1


	//   ....[156]....
        /*0aa4*/ 	.word	0x00003f50
        /*0aa8*/ 	.word	0x00000000
        /*0aac*/ 	.word	0x00000320
        /*0ab0*/ 	.short	0x010a
        /*0ab2*/ 	.byte	0xff
	.zero		1


	//   ....[157]....
        /*0ab4*/ 	.word	0x00003fc0
        /*0ab8*/ 	.word	0x00000000
        /*0abc*/ 	.word	0x00000000
        /*0ac0*/ 	.short	0x0101
        /*0ac2*/ 	.byte	0xff
	.zero		1


	//   ....[158]....
        /*0ac4*/ 	.word	0x00003fe0
        /*0ac8*/ 	.word	0x000000ff
        /*0acc*/ 	.word	0x000002d0
        /*0ad0*/ 	.short	0x010a
        /*0ad2*/ 	.byte	0x05
	.zero		1


	//   ....[159]....
        /*0ad4*/ 	.word	0x00004100
        /*0ad8*/ 	.word	0x00000000
        /*0adc*/ 	.word	0x000002c0
        /*0ae0*/ 	.short	0x010a
        /*0ae2*/ 	.byte	0xff
	.zero		1


	//   ....[160]....
        /*0ae4*/ 	.word	0x00004200
        /*0ae8*/ 	.word	0x00000000
        /*0aec*/ 	.word	0x00000000
        /*0af0*/ 	.short	0x0101
        /*0af2*/ 	.byte	0xff
	.zero		1


	//   ....[161]....
        /*0af4*/ 	.word	0x00004290
        /*0af8*/ 	.word	0x000000ff
        /*0afc*/ 	.word	0x000002d0
        /*0b00*/ 	.short	0x0106
        /*0b02*/ 	.byte	0x05
	.zero		1


	//   ....[162]....
        /*0b04*/ 	.word	0x000042b0
        /*0b08*/ 	.word	0x000000ff
        /*0b0c*/ 	.word	0x000002d0
        /*0b10*/ 	.short	0x010a
        /*0b12*/ 	.byte	0x05
	.zero		1


	//   ....[163]....
        /*0b14*/ 	.word	0x00004340
        /*0b18*/ 	.word	0x000000ff
        /*0b1c*/ 	.word	0x000002d0
        /*0b20*/ 	.short	0x0106
        /*0b22*/ 	.byte	0x04
	.zero		1


	//   ....[164]....
        /*0b24*/ 	.word	0x00004380
        /*0b28*/ 	.word	0x00000000
        /*0b2c*/ 	.word	0x000002d0
        /*0b30*/ 	.short	0x010a
        /*0b32*/ 	.byte	0xff
	.zero		1


	//   ....[165]....
        /*0b34*/ 	.word	0x00004860
        /*0b38*/ 	.word	0x00000000
        /*0b3c*/ 	.word	0x000002c0
        /*0b40*/ 	.short	0x010a
        /*0b42*/ 	.byte	0xff
	.zero		1


	//   ....[166]....
        /*0b44*/ 	.word	0x00004960
        /*0b48*/ 	.word	0x00000003
        /*0b4c*/ 	.word	0x00000000
        /*0b50*/ 	.short	0x0101
        /*0b52*/ 	.byte	0xff
	.zero		1


	//   ....[167]....
        /*0b54*/ 	.word	0x00004970
        /*0b58*/ 	.word	0x000000ff
        /*0b5c*/ 	.word	0x00000000
        /*0b60*/ 	.short	0x010a
        /*0b62*/ 	.byte	0x04
	.zero		1


	//   ....[168]....
        /*0b64*/ 	.word	0x00004990
        /*0b68*/ 	.word	0x000000ff
        /*0b6c*/ 	.word	0x00000300
        /*0b70*/ 	.short	0x010a
        /*0b72*/ 	.byte	0x09
	.zero		1


	//   ....[169]....
        /*0b74*/ 	.word	0x00004a70
        /*0b78*/ 	.word	0x000000ff
        /*0b7c*/ 	.word	0x00000000
        /*0b80*/ 	.short	0x010a
        /*0b82*/ 	.byte	0x07
	.zero		1


	//   ....[170]....
        /*0b84*/ 	.word	0x00004ba0
        /*0b88*/ 	.word	0x000000ff
        /*0b8c*/ 	.word	0x00000000
        /*0b90*/ 	.short	0x010a
        /*0b92*/ 	.byte	0x04
	.zero		1


	//   ....[171]....
        /*0b94*/ 	.word	0x00004d50
        /*0b98*/ 	.word	0x000000ff
        /*0b9c*/ 	.word	0x00000000
        /*0ba0*/ 	.short	0x010a
        /*0ba2*/ 	.byte	0x05
	.zero		1


	//   ....[172]....
        /*0ba4*/ 	.word	0x00004de0
        /*0ba8*/ 	.word	0x000000ff
        /*0bac*/ 	.word	0x00000000
        /*0bb0*/ 	.short	0x010a
        /*0bb2*/ 	.byte	0x05
	.zero		1


	//   ....[173]....
        /*0bb4*/ 	.word	0x00004e70
        /*0bb8*/ 	.word	0x000000ff
        /*0bbc*/ 	.word	0x00000000
        /*0bc0*/ 	.short	0x010a
        /*0bc2*/ 	.byte	0x05
	.zero		1


	//   ....[174]....
        /*0bc4*/ 	.word	0x00004f00
        /*0bc8*/ 	.word	0x000000ff
        /*0bcc*/ 	.word	0x00000000
        /*0bd0*/ 	.short	0x010a
        /*0bd2*/ 	.byte	0x07
	.zero		1


	//   ....[175]....
        /*0bd4*/ 	.word	0x00005340
        /*0bd8*/ 	.word	0x00000000
        /*0bdc*/ 	.word	0x000002c0
        /*0be0*/ 	.short	0x010a
        /*0be2*/ 	.byte	0xff
	.zero		1


	//   ....[176]....
        /*0be4*/ 	.word	0x00005420
        /*0be8*/ 	.word	0x00000000
        /*0bec*/ 	.word	0x00000000
        /*0bf0*/ 	.short	0x0101
        /*0bf2*/ 	.byte	0xff
	.zero		1


	//   ....[177]....
        /*0bf4*/ 	.word	0x00005740
        /*0bf8*/ 	.word	0x000000ff
        /*0bfc*/ 	.word	0x000002b8
        /*0c00*/ 	.short	0x010a
        /*0c02*/ 	.byte	0x07
	.zero		1


	//   ....[178]....
        /*0c04*/ 	.word	0x00005920
        /*0c08*/ 	.word	0x000000ff
        /*0c0c*/ 	.word	0x000002a0
        /*0c10*/ 	.short	0x010a
        /*0c12*/ 	.byte	0x0d
	.zero		1


	//   ....[179]....
        /*0c14*/ 	.word	0x00005c30
        /*0c18*/ 	.word	0x000000ff
        /*0c1c*/ 	.word	0x00000290
        /*0c20*/ 	.short	0x010b
        /*0c22*/ 	.byte	0x0d
	.zero		1


	//   ....[180]....
        /*0c24*/ 	.word	0x00005c90
        /*0c28*/ 	.word	0x000000ff
        /*0c2c*/ 	.word	0x00000000
        /*0c30*/ 	.short	0x0101
        /*0c32*/ 	.byte	0x0e
	.zero		1


	//   ....[181]....
        /*0c34*/ 	.word	0x00005ce0
        /*0c38*/ 	.word	0x000000ff
        /*0c3c*/ 	.word	0x00000000
        /*0c40*/ 	.short	0x010a
        /*0c42*/ 	.byte	0x04
	.zero		1


	//   ....[182]....
        /*0c44*/ 	.word	0x00005d80
        /*0c48*/ 	.word	0x00000000
        /*0c4c*/ 	.word	0x00000000
        /*0c50*/ 	.short	0x010a
        /*0c52*/ 	.byte	0xff
	.zero		1


	//   ....[183]....
        /*0c54*/ 	.word	0x000060c0
        /*0c58*/ 	.word	0x00000000
        /*0c5c*/ 	.word	0x000002c0
        /*0c60*/ 	.short	0x010a
        /*0c62*/ 	.byte	0xff
	.zero		1


	//   ....[184]....
        /*0c64*/ 	.word	0x000061d0
        /*0c68*/ 	.word	0x00000000
        /*0c6c*/ 	.word	0x00000000
        /*0c70*/ 	.short	0x0101
        /*0c72*/ 	.byte	0xff
	.zero		1


	//   ....[185]....
        /*0c74*/ 	.word	0x00006b80
        /*0c78*/ 	.word	0x00000003
        /*0c7c*/ 	.word	0x00000290
        /*0c80*/ 	.short	0x010a
        /*0c82*/ 	.byte	0xff
	.zero		1


	//   ....[186]....
        /*0c84*/ 	.word	0x00006b90
        /*0c88*/ 	.word	0x00000010
        /*0c8c*/ 	.word	0x000002e0
        /*0c90*/ 	.short	0x010a
        /*0c92*/ 	.byte	0xff
	.zero		1


	//   ....[187]....
        /*0c94*/ 	.word	0x00006d30
        /*0c98*/ 	.word	0x00000003
        /*0c9c*/ 	.word	0x00000290
        /*0ca0*/ 	.short	0x010a
        /*0ca2*/ 	.byte	0xff
	.zero		1


	//   ....[188]....
        /*0ca4*/ 	.word	0x00006df0
        /*0ca8*/ 	.word	0x00000010
        /*0cac*/ 	.word	0x000002e0
        /*0cb0*/ 	.short	0x010a
        /*0cb2*/ 	.byte	0xff
	.zero		1


	//   ....[189]....
        /*0cb4*/ 	.word	0x00007070
        /*0cb8*/ 	.word	0x000000ff
        /*0cbc*/ 	.word	0x00000000
        /*0cc0*/ 	.short	0x0101
        /*0cc2*/ 	.byte	0x05
	.zero		1


	//   ....[190]....
        /*0cc4*/ 	.word	0x00007950
        /*0cc8*/ 	.word	0x00000000
        /*0ccc*/ 	.word	0x00000000
        /*0cd0*/ 	.short	0x0101
        /*0cd2*/ 	.byte	0xff
	.zero		1


	//   ....[191]....
        /*0cd4*/ 	.word	0x00007bf0
        /*0cd8*/ 	.word	0x00000002
        /*0cdc*/ 	.word	0x00000330
        /*0ce0*/ 	.short	0x010a
        /*0ce2*/ 	.byte	0xff
	.zero		1


	//   ....[192]....
        /*0ce4*/ 	.word	0x00007c50
        /*0ce8*/ 	.word	0x00000002
        /*0cec*/ 	.word	0x00000148
        /*0cf0*/ 	.short	0x010a
        /*0cf2*/ 	.byte	0xff
	.zero		1


	//   ....[193]....
        /*0cf4*/ 	.word	0x00007cb0
        /*0cf8*/ 	.word	0x00000002
        /*0cfc*/ 	.word	0x00000148
        /*0d00*/ 	.short	0x010a
        /*0d02*/ 	.byte	0xff
	.zero		1


	//   ....[194]....
        /*0d04*/ 	.word	0x00007d00
        /*0d08*/ 	.word	0x00000002
        /*0d0c*/ 	.word	0x000002c0
        /*0d10*/ 	.short	0x010a
        /*0d12*/ 	.byte	0xff
	.zero		1


	//   ....[195]....
        /*0d14*/ 	.word	0x00007d60
        /*0d18*/ 	.word	0x00000000
        /*0d1c*/ 	.word	0x00000000
        /*0d20*/ 	.short	0x010a
        /*0d22*/ 	.byte	0xff
	.zero		1


	//   ....[196]....
        /*0d24*/ 	.word	0x00007dc0
        /*0d28*/ 	.word	0x00000000
        /*0d2c*/ 	.word	0x00000000
        /*0d30*/ 	.short	0x010a
        /*0d32*/ 	.byte	0xff
	.zero		1


	//   ....[197]....
        /*0d34*/ 	.word	0x00007e20
        /*0d38*/ 	.word	0x00000000
        /*0d3c*/ 	.word	0x00000000
        /*0d40*/ 	.short	0x010a
        /*0d42*/ 	.byte	0xff
	.zero		1


	//   ....[198]....
        /*0d44*/ 	.word	0x00007e80
        /*0d48*/ 	.word	0x00000000
        /*0d4c*/ 	.word	0x00000000
        /*0d50*/ 	.short	0x010a
        /*0d52*/ 	.byte	0xff
	.zero		1


	//   ....[199]....
        /*0d54*/ 	.word	0x00007ee0
        /*0d58*/ 	.word	0x00000000
        /*0d5c*/ 	.word	0x00000000
        /*0d60*/ 	.short	0x010a
        /*0d62*/ 	.byte	0xff
	.zero		1


	//   ....[200]....
        /*0d64*/ 	.word	0x00007f40
        /*0d68*/ 	.word	0x00000000
        /*0d6c*/ 	.word	0x00000000
        /*0d70*/ 	.short	0x010a
        /*0d72*/ 	.byte	0xff
	.zero		1


	//   ....[201]....
        /*0d74*/ 	.word	0x00007fa0
        /*0d78*/ 	.word	0x00000000
        /*0d7c*/ 	.word	0x00000000
        /*0d80*/ 	.short	0x010a
        /*0d82*/ 	.byte	0xff
	.zero		1


	//   ....[202]....
        /*0d84*/ 	.word	0x00008000
        /*0d88*/ 	.word	0x00000000
        /*0d8c*/ 	.word	0x00000000
        /*0d90*/ 	.short	0x010a
        /*0d92*/ 	.byte	0xff
	.zero		1


	//   ....[203]....
        /*0d94*/ 	.word	0x00008060
        /*0d98*/ 	.word	0x00000000
        /*0d9c*/ 	.word	0x00000000
        /*0da0*/ 	.short	0x010a
        /*0da2*/ 	.byte	0xff
	.zero		1


	//   ....[204]....
        /*0da4*/ 	.word	0x000080c0
        /*0da8*/ 	.word	0x00000000
        /*0dac*/ 	.word	0x00000000
        /*0db0*/ 	.short	0x010a
        /*0db2*/ 	.byte	0xff
	.zero		1


	//   ....[205]....
        /*0db4*/ 	.word	0x00008120
        /*0db8*/ 	.word	0x00000000
        /*0dbc*/ 	.word	0x00000000
        /*0dc0*/ 	.short	0x010a
        /*0dc2*/ 	.byte	0xff
	.zero		1


	//   ....[206]....
        /*0dc4*/ 	.word	0x00008180
        /*0dc8*/ 	.word	0x00000000
        /*0dcc*/ 	.word	0x00000000
        /*0dd0*/ 	.short	0x010a
        /*0dd2*/ 	.byte	0xff
	.zero		1


	//   ....[207]....
        /*0dd4*/ 	.word	0x000081e0
        /*0dd8*/ 	.word	0x00000000
        /*0ddc*/ 	.word	0x00000000
        /*0de0*/ 	.short	0x010a
        /*0de2*/ 	.byte	0xff
	.zero		1


	//   ....[208]....
        /*0de4*/ 	.word	0x00008240
        /*0de8*/ 	.word	0x00000000
        /*0dec*/ 	.word	0x00000000
        /*0df0*/ 	.short	0x010a
        /*0df2*/ 	.byte	0xff
	.zero		1


	//   ....[209]....
        /*0df4*/ 	.word	0x000082a0
        /*0df8*/ 	.word	0x00000000
        /*0dfc*/ 	.word	0x00000000
        /*0e00*/ 	.short	0x010a
        /*0e02*/ 	.byte	0xff
	.zero		1


	//   ....[210]....
        /*0e04*/ 	.word	0x00008300
        /*0e08*/ 	.word	0x00000000
        /*0e0c*/ 	.word	0x00000000
        /*0e10*/ 	.short	0x010a
        /*0e12*/ 	.byte	0xff
	.zero		1


	//   ....[211]....
        /*0e14*/ 	.word	0x00008360
        /*0e18*/ 	.word	0x00000000
        /*0e1c*/ 	.word	0x00000000
        /*0e20*/ 	.short	0x010a
        /*0e22*/ 	.byte	0xff
	.zero		1


	//   ....[212]....
        /*0e24*/ 	.word	0x000083c0
        /*0e28*/ 	.word	0x00000000
        /*0e2c*/ 	.word	0x00000000
        /*0e30*/ 	.short	0x010a
        /*0e32*/ 	.byte	0xff
	.zero		1


	//   ....[213]....
        /*0e34*/ 	.word	0x00008420
        /*0e38*/ 	.word	0x00000000
        /*0e3c*/ 	.word	0x00000000
        /*0e40*/ 	.short	0x010a
        /*0e42*/ 	.byte	0xff
	.zero		1


	//   ....[214]....
        /*0e44*/ 	.word	0x00008480
        /*0e48*/ 	.word	0x00000000
        /*0e4c*/ 	.word	0x00000000
        /*0e50*/ 	.short	0x010a
        /*0e52*/ 	.byte	0xff
	.zero		1


	//   ....[215]....
        /*0e54*/ 	.word	0x000084e0
        /*0e58*/ 	.word	0x00000000
        /*0e5c*/ 	.word	0x00000000
        /*0e60*/ 	.short	0x010a
        /*0e62*/ 	.byte	0xff
	.zero		1


	//   ....[216]....
        /*0e64*/ 	.word	0x00008540
        /*0e68*/ 	.word	0x00000000
        /*0e6c*/ 	.word	0x00000000
        /*0e70*/ 	.short	0x010a
        /*0e72*/ 	.byte	0xff
	.zero		1


	//   ....[217]....
        /*0e74*/ 	.word	0x000085a0
        /*0e78*/ 	.word	0x00000000
        /*0e7c*/ 	.word	0x00000000
        /*0e80*/ 	.short	0x010a
        /*0e82*/ 	.byte	0xff
	.zero		1


	//   ....[218]....
        /*0e84*/ 	.word	0x00008600
        /*0e88*/ 	.word	0x00000000
        /*0e8c*/ 	.word	0x00000000
        /*0e90*/ 	.short	0x010a
        /*0e92*/ 	.byte	0xff
	.zero		1


	//   ....[219]....
        /*0e94*/ 	.word	0x00008660
        /*0e98*/ 	.word	0x00000000
        /*0e9c*/ 	.word	0x00000000
        /*0ea0*/ 	.short	0x010a
        /*0ea2*/ 	.byte	0xff
	.zero		1


	//   ....[220]....
        /*0ea4*/ 	.word	0x000086c0
        /*0ea8*/ 	.word	0x00000000
        /*0eac*/ 	.word	0x00000000
        /*0eb0*/ 	.short	0x010a
        /*0eb2*/ 	.byte	0xff
	.zero		1


	//   ....[221]....
        /*0eb4*/ 	.word	0x00008720
        /*0eb8*/ 	.word	0x00000000
        /*0ebc*/ 	.word	0x00000000
        /*0ec0*/ 	.short	0x010a
        /*0ec2*/ 	.byte	0xff
	.zero		1


	//   ....[222]....
        /*0ec4*/ 	.word	0x00008780
        /*0ec8*/ 	.word	0x00000000
        /*0ecc*/ 	.word	0x00000000
        /*0ed0*/ 	.short	0x010a
        /*0ed2*/ 	.byte	0xff
	.zero		1


	//   ....[223]....
        /*0ed4*/ 	.word	0x000087e0
        /*0ed8*/ 	.word	0x00000000
        /*0edc*/ 	.word	0x00000000
        /*0ee0*/ 	.short	0x010a
        /*0ee2*/ 	.byte	0xff
	.zero		1


	//   ....[224]....
        /*0ee4*/ 	.word	0x00008840
        /*0ee8*/ 	.word	0x00000000
        /*0eec*/ 	.word	0x00000000
        /*0ef0*/ 	.short	0x010a
        /*0ef2*/ 	.byte	0xff
	.zero		1


	//   ....[225]....
        /*0ef4*/ 	.word	0x000088a0
        /*0ef8*/ 	.word	0x00000000
        /*0efc*/ 	.word	0x00000000
        /*0f00*/ 	.short	0x010a
        /*0f02*/ 	.byte	0xff
	.zero		1


	//   ....[226]....
        /*0f04*/ 	.word	0x00008900
        /*0f08*/ 	.word	0x00000000
        /*0f0c*/ 	.word	0x00000000
        /*0f10*/ 	.short	0x010a
        /*0f12*/ 	.byte	0xff
	.zero		1


	//   ....[227]....
        /*0f14*/ 	.word	0x00008960
        /*0f18*/ 	.word	0x00000000
        /*0f1c*/ 	.word	0x00000000
        /*0f20*/ 	.short	0x010a
        /*0f22*/ 	.byte	0xff
	.zero		1


	//   ....[228]....
        /*0f24*/ 	.word	0x000089c0
        /*0f28*/ 	.word	0x00000000
        /*0f2c*/ 	.word	0x00000000
        /*0f30*/ 	.short	0x010a
        /*0f32*/ 	.byte	0xff
	.zero		1


	//   ....[229]....
        /*0f34*/ 	.word	0x00008a20
        /*0f38*/ 	.word	0x00000000
        /*0f3c*/ 	.word	0x00000000
        /*0f40*/ 	.short	0x010a
        /*0f42*/ 	.byte	0xff
	.zero		1


	//   ....[230]....
        /*0f44*/ 	.word	0x00008a80
        /*0f48*/ 	.word	0x00000000
        /*0f4c*/ 	.word	0x00000000
        /*0f50*/ 	.short	0x010a
        /*0f52*/ 	.byte	0xff
	.zero		1


	//   ....[231]....
        /*0f54*/ 	.word	0x00008ae0
        /*0f58*/ 	.word	0x00000000
        /*0f5c*/ 	.word	0x00000000
        /*0f60*/ 	.short	0x010a
        /*0f62*/ 	.byte	0xff
	.zero		1


	//   ....[232]....
        /*0f64*/ 	.word	0x00008b40
        /*0f68*/ 	.word	0x00000000
        /*0f6c*/ 	.word	0x00000000
        /*0f70*/ 	.short	0x010a
        /*0f72*/ 	.byte	0xff
	.zero		1


	//   ....[233]....
        /*0f74*/ 	.word	0x00008ba0
        /*0f78*/ 	.word	0x00000000
        /*0f7c*/ 	.word	0x00000000
        /*0f80*/ 	.short	0x010a
        /*0f82*/ 	.byte	0xff
	.zero		1


	//   ....[234]....
        /*0f84*/ 	.word	0x00008c00
        /*0f88*/ 	.word	0x00000000
        /*0f8c*/ 	.word	0x00000000
        /*0f90*/ 	.short	0x010a
        /*0f92*/ 	.byte	0xff
	.zero		1


	//   ....[235]....
        /*0f94*/ 	.word	0x00008c50
        /*0f98*/ 	.word	0x00000000
        /*0f9c*/ 	.word	0x00000320
        /*0fa0*/ 	.short	0x010a
        /*0fa2*/ 	.byte	0xff
	.zero		1


	//   ....[236]....
        /*0fa4*/ 	.word	0x00008cb0
        /*0fa8*/ 	.word	0x00000000
        /*0fac*/ 	.word	0x000002d0
        /*0fb0*/ 	.short	0x010a
        /*0fb2*/ 	.byte	0xff
	.zero		1


	//   ....[237]....
        /*0fb4*/ 	.word	0x00008d00
        /*0fb8*/ 	.word	0x00000000
        /*0fbc*/ 	.word	0x000002c0
        /*0fc0*/ 	.short	0x010a
        /*0fc2*/ 	.byte	0xff
	.zero		1


	//   ....[238]....
        /*0fc4*/ 	.word	0x00008d60
        /*0fc8*/ 	.word	0x00000000
        /*0fcc*/ 	.word	0x000002d0
        /*0fd0*/ 	.short	0x010a
        /*0fd2*/ 	.byte	0xff
	.zero		1


	//   ....[239]....
        /*0fd4*/ 	.word	0x00008db0
        /*0fd8*/ 	.word	0x00000000
        /*0fdc*/ 	.word	0x000002c0
        /*0fe0*/ 	.short	0x010a
        /*0fe2*/ 	.byte	0xff
	.zero		1


	//   ....[240]....
        /*0fe4*/ 	.word	0x00008e10
        /*0fe8*/ 	.word	0x00000002
        /*0fec*/ 	.word	0x00000300
        /*0ff0*/ 	.short	0x010a
        /*0ff2*/ 	.byte	0xff
	.zero		1


	//   ....[241]....
        /*0ff4*/ 	.word	0x00008e70
        /*0ff8*/ 	.word	0x00000000
        /*0ffc*/ 	.word	0x00000000
        /*1000*/ 	.short	0x010a
        /*1002*/ 	.byte	0xff
	.zero		1


	//   ....[242]....
        /*1004*/ 	.word	0x00008ed0
        /*1008*/ 	.word	0x00000000
        /*100c*/ 	.word	0x00000000
        /*1010*/ 	.short	0x010a
        /*1012*/ 	.byte	0xff
	.zero		1


	//   ....[243]....
        /*1014*/ 	.word	0x00008f30
        /*1018*/ 	.word	0x00000000
        /*101c*/ 	.word	0x00000000
        /*1020*/ 	.short	0x010a
        /*1022*/ 	.byte	0xff
	.zero		1


	//   ....[244]....
        /*1024*/ 	.word	0x00008f90
        /*1028*/ 	.word	0x00000000
        /*102c*/ 	.word	0x00000000
        /*1030*/ 	.short	0x010a
        /*1032*/ 	.byte	0xff
	.zero		1


	//   ....[245]....
        /*1034*/ 	.word	0x00008ff0
        /*1038*/ 	.word	0x00000000
        /*103c*/ 	.word	0x00000000
        /*1040*/ 	.short	0x010a
        /*1042*/ 	.byte	0xff
	.zero		1


	//   ....[246]....
        /*1044*/ 	.word	0x00009040
        /*1048*/ 	.word	0x00000000
        /*104c*/ 	.word	0x000002c0
        /*1050*/ 	.short	0x010a
        /*1052*/ 	.byte	0xff
	.zero		1


	//   ....[247]....
        /*1054*/ 	.word	0x000090a0
        /*1058*/ 	.word	0x00000000
        /*105c*/ 	.word	0x000002b8
        /*1060*/ 	.short	0x010a
        /*1062*/ 	.byte	0xff
	.zero		1


	//   ....[248]....
        /*1064*/ 	.word	0x00009100
        /*1068*/ 	.word	0x00000000
        /*106c*/ 	.word	0x000002a0
        /*1070*/ 	.short	0x010a
        /*1072*/ 	.byte	0xff
	.zero		1


	//   ....[249]....
        /*1074*/ 	.word	0x00009160
        /*1078*/ 	.word	0x00000000
        /*107c*/ 	.word	0x00000000
        /*1080*/ 	.short	0x010a
        /*1082*/ 	.byte	0xff
	.zero		1


	//   ....[250]....
        /*1084*/ 	.word	0x000091b0
        /*1088*/ 	.word	0x00000000
        /*108c*/ 	.word	0x000002c0
        /*1090*/ 	.short	0x010a
        /*1092*/ 	.byte	0xff
	.zero		1


	//   ....[251]....
        /*1094*/ 	.word	0x00009200
        /*1098*/ 	.word	0x00000003
        /*109c*/ 	.word	0x00000290
        /*10a0*/ 	.short	0x010a
        /*10a2*/ 	.byte	0xff
	.zero		1


	//   ....[252]....
        /*10a4*/ 	.word	0x00009250
        /*10a8*/ 	.word	0x00000010
        /*10ac*/ 	.word	0x000002e0
        /*10b0*/ 	.short	0x010a
        /*10b2*/ 	.byte	0xff
	.zero		1


	//----- nvinfo : EIATTR_NUM_MBARRIERS
	.align		4
.L_47:
        /*10b4*/ 	.byte	0x03, 0x38
        /*10b6*/ 	.short	0x0068


	//----- nvinfo : EIATTR_EXIT_INSTR_OFFSETS
	.align		4
        /*10b8*/ 	.byte	0x04, 0x1c
        /*10ba*/ 	.short	(.L_49 - .L_48)


	//   ....[0]....
.L_48:
        /*10bc*/ 	.word	0x00003e60


	//   ....[1]....
        /*10c0*/ 	.word	0x00004350


	//   ....[2]....
        /*10c4*/ 	.word	0x000043b0


	//   ....[3]....
        /*10c8*/ 	.word	0x00005160


	//   ....[4]....
        /*10cc*/ 	.word	0x00005db0


	//   ....[5]....
        /*10d0*/ 	.word	0x00005df0


	//   ....[6]....
        /*10d4*/ 	.word	0x00007b00


	//   ....[7]....
        /*10d8*/ 	.word	0x00007b80


	//   ....[8]....
        /*10dc*/ 	.word	0x00007bb0


	//   ....[9]....
        /*10e0*/ 	.word	0x00007be0


	//----- nvinfo : EIATTR_MAX_THREADS
	.align		4
.L_49:
        /*10e4*/ 	.byte	0x04, 0x05
        /*10e6*/ 	.short	(.L_51 - .L_50)
.L_50:
        /*10e8*/ 	.word	0x00000100
        /*10ec*/ 	.word	0x00000001
        /*10f0*/ 	.word	0x00000001


	//----- nvinfo : EIATTR_CRS_STACK_SIZE
	.align		4
.L_51:
        /*10f4*/ 	.byte	0x04, 0x1e
        /*10f6*/ 	.short	(.L_53 - .L_52)
.L_52:
        /*10f8*/ 	.word	0x00000000


	//----- nvinfo : EIATTR_CBANK_PARAM_SIZE
	.align		4
.L_53:
        /*10fc*/ 	.byte	0x03, 0x19
        /*10fe*/ 	.short	0x0800


	//----- nvinfo : EIATTR_PARAM_CBANK
	.align		4
        /*1100*/ 	.byte	0x04, 0x0a
        /*1102*/ 	.short	(.L_55 - .L_54)
	.align		4
.L_54:
        /*1104*/ 	.word	index@(.nv.constant0._ZN7cutlass13device_kernelINS_4gemm6kernel13GemmUniversalIN4cute5tupleIJiiiiEEENS1_10collective13CollectiveMmaINS1_35MainloopSm100TmaUmmaWarpSpecializedILi41ELi2ELi4ENS5_IJNS4_1CILi1EEESB_SB_EEEEENS5_IJNSA_ILi128EEENSA_ILi32EEENSA_ILi16EEEEEENS_6half_tENS5_IJlSB_lEEESI_SJ_NS4_8TiledMMAINS4_8MMA_AtomIJNS4_20SM100_MMA_F16BF16_SSISI_SI_fLi128ELi32ELNS4_4UMMA5MajorE0ELSO_0ELNSN_7ScaleInE0ELSP_0EEEEEENS4_6LayoutISC_NS5_IJNSA_ILi0EEEST_ST_EEEEENS5_IJNS4_10UnderscoreESW_SW_EEEEENS4_13SM90_TMA_LOADENS4_14ComposedLayoutINS4_7SwizzleILi1ELi4ELi3EEENS4_18smem_ptr_flag_bitsILi16EEENSS_INS5_IJNSA_ILi8EEESG_EEENS5_IJSG_SB_EEEEEEEvNS4_8identityESZ_S19_vS1A_EENS_8epilogue10collective18CollectiveEpilogueINS1C_23Sm100TmaWarpSpecializedILi2ELi1ELi32ELb1ELb0EEEJSH_NS5_IJNSS_ISE_SB_EENSS_ISF_SB_EEEEESI_SJ_SI_SJ_NS1C_6fusion15FusionCallbacksIS1G_NS1K_17LinearCombinationISI_fSI_fLNS_15FloatRoundStyleE2EEESH_S1J_JEEENS4_5SM1004TMEM4LOAD26SM100_TMEM_LOAD_32dp32b32xESZ_NS10_INS11_ILi2ELi4ELi3EEES14_NSS_INS5_IJS15_SF_EEENS5_IJSF_SB_EEEEEEENS4_39AutoVectorizingCopyWithAssumedAlignmentILi128EEENS4_14SM90_TMA_STOREES1Y_S20_S20_EEEvvEEEEvNT_6ParamsE)
        /*1108*/ 	.short	0x0380
        /*110a*/ 	.short	0x0800


	//----- nvinfo : EIATTR_SW_WAR
	.align		4
.L_55:
        /*110c*/ 	.byte	0x04, 0x36
        /*110e*/ 	.short	(.L_57 - .L_56)
.L_56:
        /*1110*/ 	.word	0x00000008
.L_57:


//--------------------- .nv.callgraph             --------------------------
	.section	.nv.callgraph,"",@"SHT_CUDA_CALLGRAPH"
	.align	4
	.sectionentsize	8
	.align		4
        /*0000*/ 	.word	0x00000000
	.align		4
        /*0004*/ 	.word	0xffffffff
	.align		4
        /*0008*/ 	.word	index@(_ZN7cutlass13device_kernelINS_4gemm6kernel13GemmUniversalIN4cute5tupleIJiiiiEEENS1_10collective13CollectiveMmaINS1_35MainloopSm100TmaUmmaWarpSpecializedILi41ELi2ELi4ENS5_IJNS4_1CILi1EEESB_SB_EEEEENS5_IJNSA_ILi128EEENSA_ILi32EEENSA_ILi16EEEEEENS_6half_tENS5_IJlSB_lEEESI_SJ_NS4_8TiledMMAINS4_8MMA_AtomIJNS4_20SM100_MMA_F16BF16_SSISI_SI_fLi128ELi32ELNS4_4UMMA5MajorE0ELSO_0ELNSN_7ScaleInE0ELSP_0EEEEEENS4_6LayoutISC_NS5_IJNSA_ILi0EEEST_ST_EEEEENS5_IJNS4_10UnderscoreESW_SW_EEEEENS4_13SM90_TMA_LOADENS4_14ComposedLayoutINS4_7SwizzleILi1ELi4ELi3EEENS4_18smem_ptr_flag_bitsILi16EEENSS_INS5_IJNSA_ILi8EEESG_EEENS5_IJSG_SB_EEEEEEEvNS4_8identityESZ_S19_vS1A_EENS_8epilogue10collective18CollectiveEpilogueINS1C_23Sm100TmaWarpSpecializedILi2ELi1ELi32ELb1ELb0EEEJSH_NS5_IJNSS_ISE_SB_EENSS_ISF_SB_EEEEESI_SJ_SI_SJ_NS1C_6fusion15FusionCallbacksIS1G_NS1K_17LinearCombinationISI_fSI_fLNS_15FloatRoundStyleE2EEESH_S1J_JEEENS4_5SM1004TMEM4LOAD26SM100_TMEM_LOAD_32dp32b32xESZ_NS10_INS11_ILi2ELi4ELi3EEES14_NSS_INS5_IJS15_SF_EEENS5_IJSF_SB_EEEEEEENS4_39AutoVectorizingCopyWithAssumedAlignmentILi128EEENS4_14SM90_TMA_STOREES1Y_S20_S20_EEEvvEEEEvNT_6ParamsE)
	.align		4
        /*000c*/ 	.word	index@(__assertfail)
	.align		4
        /*0010*/ 	.word	0x00000000
	.align		4
        /*0014*/ 	.word	0xfffffffe
	.align		4
        /*0018*/ 	.word	0x00000000
	.align		4
        /*001c*/ 	.word	0xfffffffd
	.align		4
        /*0020*/ 	.word	0x00000000
	.align		4
        /*0024*/ 	.word	0xfffffffc


//--------------------- .nv.constant4             --------------------------
	.section	.nv.constant4,"a",@progbits
	.align	8
	.align		8
.nv.constant4:
        /*0000*/ 	.dword	__assertfail
	.align		8
        /*0008*/ 	.dword	__unnamed_1
	.align		8
        /*0010*/ 	.dword	__unnamed_2
	.align		8
        /*0018*/ 	.dword	_ZN40_INTERNAL_5bb45844_4_k_cu_39e847a0_134274cuda3std3__45__cpo5beginE
	.align		8
        /*0020*/ 	.dword	_ZN40_INTERNAL_5bb45844_4_k_cu_39e847a0_134274cuda3std3__45__cpo3endE
	.align		8
        /*0028*/ 	.dword	_ZN40_INTERNAL_5bb45844_4_k_cu_39e847a0_134274cuda3std3__45__cpo6cbeginE
	.align		8
        /*0030*/ 	.dword	_ZN40_INTERNAL_5bb45844_4_k_cu_39e847a0_134274cuda3std3__45__cpo4cendE
	.align		8
        /*0038*/ 	.dword	_ZN40_INTERNAL_5bb45844_4_k_cu_39e847a0_134274cuda3std3__442_GLOBAL__N__5bb45844_4_k_cu_39e847a0_134276ignoreE
	.align		8
        /*0040*/ 	.dword	_ZN40_INTERNAL_5bb45844_4_k_cu_39e847a0_134274cuda3std3__419piecewise_constructE
	.align		8
        /*0048*/ 	.dword	_ZN40_INTERNAL_5bb45844_4_k_cu_39e847a0_134274cuda3std3__48in_placeE
	.align		8
        /*0050*/ 	.dword	_ZN40_INTERNAL_5bb45844_4_k_cu_39e847a0_134274cuda3std6ranges3__45__cpo4swapE
	.align		8
        /*0058*/ 	.dword	_ZN40_INTERNAL_5bb45844_4_k_cu_39e847a0_134274cuda3std6ranges3__45__cpo9iter_moveE
	.align		8
        /*0060*/ 	.dword	_ZN40_INTERNAL_5bb45844_4_k_cu_39e847a0_134274cute7productE
	.align		8
        /*0068*/ 	.dword	_ZN40_INTERNAL_5bb45844_4_k_cu_39e847a0_134274cute1_E
	.align		8
        /*0070*/ 	.dword	$str$25
	.align		8
        /*0078*/ 	.dword	$str$26
	.align		8
        /*0080*/ 	.dword	$str$27
	.align		8
        /*0088*/ 	.dword	$str$28


//--------------------- .text._ZN7cutlass13device_kernelINS_4gemm6kernel13GemmUniversalIN4cute5tupleIJiiiiEEENS1_10collective13CollectiveMmaINS1_35MainloopSm100TmaUmmaWarpSpecializedILi41ELi2ELi4ENS5_IJNS4_1CILi1EEESB_SB_EEEEENS5_IJNSA_ILi128EEENSA_ILi32EEENSA_ILi16EEEEEENS_6half_tENS5_IJlSB_lEEESI_SJ_NS4_8TiledMMAINS4_8MMA_AtomIJNS4_20SM100_MMA_F16BF16_SSISI_SI_fLi128ELi32ELNS4_4UMMA5MajorE0ELSO_0ELNSN_7ScaleInE0ELSP_0EEEEEENS4_6LayoutISC_NS5_IJNSA_ILi0EEEST_ST_EEEEENS5_IJNS4_10UnderscoreESW_SW_EEEEENS4_13SM90_TMA_LOADENS4_14ComposedLayoutINS4_7SwizzleILi1ELi4ELi3EEENS4_18smem_ptr_flag_bitsILi16EEENSS_INS5_IJNSA_ILi8EEESG_EEENS5_IJSG_SB_EEEEEEEvNS4_8identityESZ_S19_vS1A_EENS_8epilogue10collective18CollectiveEpilogueINS1C_23Sm100TmaWarpSpecializedILi2ELi1ELi32ELb1ELb0EEEJSH_NS5_IJNSS_ISE_SB_EENSS_ISF_SB_EEEEESI_SJ_SI_SJ_NS1C_6fusion15FusionCallbacksIS1G_NS1K_17LinearCombinationISI_fSI_fLNS_15FloatRoundStyleE2EEESH_S1J_JEEENS4_5SM1004TMEM4LOAD26SM100_TMEM_LOAD_32dp32b32xESZ_NS10_INS11_ILi2ELi4ELi3EEES14_NSS_INS5_IJS15_SF_EEENS5_IJSF_SB_EEEEEEENS4_39AutoVectorizingCopyWithAssumedAlignmentILi128EEENS4_14SM90_TMA_STOREES1Y_S20_S20_EEEvvEEEEvNT_6ParamsE --------------------------
	.section	.text._ZN7cutlass13device_kernelINS_4gemm6kernel13GemmUniversalIN4cute5tupleIJiiiiEEENS1_10collective13CollectiveMmaINS1_35MainloopSm100TmaUmmaWarpSpecializedILi41ELi2ELi4ENS5_IJNS4_1CILi1EEESB_SB_EEEEENS5_IJNSA_ILi128EEENSA_ILi32EEENSA_ILi16EEEEEENS_6half_tENS5_IJlSB_lEEESI_SJ_NS4_8TiledMMAINS4_8MMA_AtomIJNS4_20SM100_MMA_F16BF16_SSISI_SI_fLi128ELi32ELNS4_4UMMA5MajorE0ELSO_0ELNSN_7ScaleInE0ELSP_0EEEEEENS4_6LayoutISC_NS5_IJNSA_ILi0EEEST_ST_EEEEENS5_IJNS4_10UnderscoreESW_SW_EEEEENS4_13SM90_TMA_LOADENS4_14ComposedLayoutINS4_7SwizzleILi1ELi4ELi3EEENS4_18smem_ptr_flag_bitsILi16EEENSS_INS5_IJNSA_ILi8EEESG_EEENS5_IJSG_SB_EEEEEEEvNS4_8identityESZ_S19_vS1A_EENS_8epilogue10collective18CollectiveEpilogueINS1C_23Sm100TmaWarpSpecializedILi2ELi1ELi32ELb1ELb0EEEJSH_NS5_IJNSS_ISE_SB_EENSS_ISF_SB_EEEEESI_SJ_SI_SJ_NS1C_6fusion15FusionCallbacksIS1G_NS1K_17LinearCombinationISI_fSI_fLNS_15FloatRoundStyleE2EEESH_S1J_JEEENS4_5SM1004TMEM4LOAD26SM100_TMEM_LOAD_32dp32b32xESZ_NS10_INS11_ILi2ELi4ELi3EEES14_NSS_INS5_IJS15_SF_EEENS5_IJSF_SB_EEEEEEENS4_39AutoVectorizingCopyWithAssumedAlignmentILi128EEENS4_14SM90_TMA_STOREES1Y_S20_S20_EEEvvEEEEvNT_6ParamsE,"ax",@progbits
	.align	128
.text._ZN7cutlass13device_kernelINS_4gemm6kernel13GemmUniversalIN4cute5tupleIJiiiiEEENS1_10collective13CollectiveMmaINS1_35MainloopSm100TmaUmmaWarpSpecializedILi41ELi2ELi4ENS5_IJNS4_1CILi1EEESB_SB_EEEEENS5_IJNSA_ILi128EEENSA_ILi32EEENSA_ILi16EEEEEENS_6half_tENS5_IJlSB_lEEESI_SJ_NS4_8TiledMMAINS4_8MMA_AtomIJNS4_20SM100_MMA_F16BF16_SSISI_SI_fLi128ELi32ELNS4_4UMMA5MajorE0ELSO_0ELNSN_7ScaleInE0ELSP_0EEEEEENS4_6LayoutISC_NS5_IJNSA_ILi0EEEST_ST_EEEEENS5_IJNS4_10UnderscoreESW_SW_EEEEENS4_13SM90_TMA_LOADENS4_14ComposedLayoutINS4_7SwizzleILi1ELi4ELi3EEENS4_18smem_ptr_flag_bitsILi16EEENSS_INS5_IJNSA_ILi8EEESG_EEENS5_IJSG_SB_EEEEEEEvNS4_8identityESZ_S19_vS1A_EENS_8epilogue10collective18CollectiveEpilogueINS1C_23Sm100TmaWarpSpecializedILi2ELi1ELi32ELb1ELb0EEEJSH_NS5_IJNSS_ISE_SB_EENSS_ISF_SB_EEEEESI_SJ_SI_SJ_NS1C_6fusion15FusionCallbacksIS1G_NS1K_17LinearCombinationISI_fSI_fLNS_15FloatRoundStyleE2EEESH_S1J_JEEENS4_5SM1004TMEM4LOAD26SM100_TMEM_LOAD_32dp32b32xESZ_NS10_INS11_ILi2ELi4ELi3EEES14_NSS_INS5_IJS15_SF_EEENS5_IJSF_SB_EEEEEEENS4_39AutoVectorizingCopyWithAssumedAlignmentILi128EEENS4_14SM90_TMA_STOREES1Y_S20_S20_EEEvvEEEEvNT_6ParamsE:
        .type           _ZN7cutlass13device_kernelINS_4gemm6kernel13GemmUniversalIN4cute5tupleIJiiiiEEENS1_10collective13CollectiveMmaINS1_35MainloopSm100TmaUmmaWarpSpecializedILi41ELi2ELi4ENS5_IJNS4_1CILi1EEESB_SB_EEEEENS5_IJNSA_ILi128EEENSA_ILi32EEENSA_ILi16EEEEEENS_6half_tENS5_IJlSB_lEEESI_SJ_NS4_8TiledMMAINS4_8MMA_AtomIJNS4_20SM100_MMA_F16BF16_SSISI_SI_fLi128ELi32ELNS4_4UMMA5MajorE0ELSO_0ELNSN_7ScaleInE0ELSP_0EEEEEENS4_6LayoutISC_NS5_IJNSA_ILi0EEEST_ST_EEEEENS5_IJNS4_10UnderscoreESW_SW_EEEEENS4_13SM90_TMA_LOADENS4_14ComposedLayoutINS4_7SwizzleILi1ELi4ELi3EEENS4_18smem_ptr_flag_bitsILi16EEENSS_INS5_IJNSA_ILi8EEESG_EEENS5_IJSG_SB_EEEEEEEvNS4_8identityESZ_S19_vS1A_EENS_8epilogue10collective18CollectiveEpilogueINS1C_23Sm100TmaWarpSpecializedILi2ELi1ELi32ELb1ELb0EEEJSH_NS5_IJNSS_ISE_SB_EENSS_ISF_SB_EEEEESI_SJ_SI_SJ_NS1C_6fusion15FusionCallbacksIS1G_NS1K_17LinearCombinationISI_fSI_fLNS_15FloatRoundStyleE2EEESH_S1J_JEEENS4_5SM1004TMEM4LOAD26SM100_TMEM_LOAD_32dp32b32xESZ_NS10_INS11_ILi2ELi4ELi3EEES14_NSS_INS5_IJS15_SF_EEENS5_IJSF_SB_EEEEEEENS4_39AutoVectorizingCopyWithAssumedAlignmentILi128EEENS4_14SM90_TMA_STOREES1Y_S20_S20_EEEvvEEEEvNT_6ParamsE,@function
        .size           _ZN7cutlass13device_kernelINS_4gemm6kernel13GemmUniversalIN4cute5tupleIJiiiiEEENS1_10collective13CollectiveMmaINS1_35MainloopSm100TmaUmmaWarpSpecializedILi41ELi2ELi4ENS5_IJNS4_1CILi1EEESB_SB_EEEEENS5_IJNSA_ILi128EEENSA_ILi32EEENSA_ILi16EEEEEENS_6half_tENS5_IJlSB_lEEESI_SJ_NS4_8TiledMMAINS4_8MMA_AtomIJNS4_20SM100_MMA_F16BF16_SSISI_SI_fLi128ELi32ELNS4_4UMMA5MajorE0ELSO_0ELNSN_7ScaleInE0ELSP_0EEEEEENS4_6LayoutISC_NS5_IJNSA_ILi0EEEST_ST_EEEEENS5_IJNS4_10UnderscoreESW_SW_EEEEENS4_13SM90_TMA_LOADENS4_14ComposedLayoutINS4_7SwizzleILi1ELi4ELi3EEENS4_18smem_ptr_flag_bitsILi16EEENSS_INS5_IJNSA_ILi8EEESG_EEENS5_IJSG_SB_EEEEEEEvNS4_8identityESZ_S19_vS1A_EENS_8epilogue10collective18CollectiveEpilogueINS1C_23Sm100TmaWarpSpecializedILi2ELi1ELi32ELb1ELb0EEEJSH_NS5_IJNSS_ISE_SB_EENSS_ISF_SB_EEEEESI_SJ_SI_SJ_NS1C_6fusion15FusionCallbacksIS1G_NS1K_17LinearCombinationISI_fSI_fLNS_15FloatRoundStyleE2EEESH_S1J_JEEENS4_5SM1004TMEM4LOAD26SM100_TMEM_LOAD_32dp32b32xESZ_NS10_INS11_ILi2ELi4ELi3EEES14_NSS_INS5_IJS15_SF_EEENS5_IJSF_SB_EEEEEEENS4_39AutoVectorizingCopyWithAssumedAlignmentILi128EEENS4_14SM90_TMA_STOREES1Y_S20_S20_EEEvvEEEEvNT_6ParamsE,(.L_x_249 - _ZN7cutlass13device_kernelINS_4gemm6kernel13GemmUniversalIN4cute5tupleIJiiiiEEENS1_10collective13CollectiveMmaINS1_35MainloopSm100TmaUmmaWarpSpecializedILi41ELi2ELi4ENS5_IJNS4_1CILi1EEESB_SB_EEEEENS5_IJNSA_ILi128EEENSA_ILi32EEENSA_ILi16EEEEEENS_6half_tENS5_IJlSB_lEEESI_SJ_NS4_8TiledMMAINS4_8MMA_AtomIJNS4_20SM100_MMA_F16BF16_SSISI_SI_fLi128ELi32ELNS4_4UMMA5MajorE0ELSO_0ELNSN_7ScaleInE0ELSP_0EEEEEENS4_6LayoutISC_NS5_IJNSA_ILi0EEEST_ST_EEEEENS5_IJNS4_10UnderscoreESW_SW_EEEEENS4_13SM90_TMA_LOADENS4_14ComposedLayoutINS4_7SwizzleILi1ELi4ELi3EEENS4_18smem_ptr_flag_bitsILi16EEENSS_INS5_IJNSA_ILi8EEESG_EEENS5_IJSG_SB_EEEEEEEvNS4_8identityESZ_S19_vS1A_EENS_8epilogue10collective18CollectiveEpilogueINS1C_23Sm100TmaWarpSpecializedILi2ELi1ELi32ELb1ELb0EEEJSH_NS5_IJNSS_ISE_SB_EENSS_ISF_SB_EEEEESI_SJ_SI_SJ_NS1C_6fusion15FusionCallbacksIS1G_NS1K_17LinearCombinationISI_fSI_fLNS_15FloatRoundStyleE2EEESH_S1J_JEEENS4_5SM1004TMEM4LOAD26SM100_TMEM_LOAD_32dp32b32xESZ_NS10_INS11_ILi2ELi4ELi3EEES14_NSS_INS5_IJS15_SF_EEENS5_IJSF_SB_EEEEEEENS4_39AutoVectorizingCopyWithAssumedAlignmentILi128EEENS4_14SM90_TMA_STOREES1Y_S20_S20_EEEvvEEEEvNT_6ParamsE)
        .other          _ZN7cutlass13device_kernelINS_4gemm6kernel13GemmUniversalIN4cute5tupleIJiiiiEEENS1_10collective13CollectiveMmaINS1_35MainloopSm100TmaUmmaWarpSpecializedILi41ELi2ELi4ENS5_IJNS4_1CILi1EEESB_SB_EEEEENS5_IJNSA_ILi128EEENSA_ILi32EEENSA_ILi16EEEEEENS_6half_tENS5_IJlSB_lEEESI_SJ_NS4_8TiledMMAINS4_8MMA_AtomIJNS4_20SM100_MMA_F16BF16_SSISI_SI_fLi128ELi32ELNS4_4UMMA5MajorE0ELSO_0ELNSN_7ScaleInE0ELSP_0EEEEEENS4_6LayoutISC_NS5_IJNSA_ILi0EEEST_ST_EEEEENS5_IJNS4_10UnderscoreESW_SW_EEEEENS4_13SM90_TMA_LOADENS4_14ComposedLayoutINS4_7SwizzleILi1ELi4ELi3EEENS4_18smem_ptr_flag_bitsILi16EEENSS_INS5_IJNSA_ILi8EEESG_EEENS5_IJSG_SB_EEEEEEEvNS4_8identityESZ_S19_vS1A_EENS_8epilogue10collective18CollectiveEpilogueINS1C_23Sm100TmaWarpSpecializedILi2ELi1ELi32ELb1ELb0EEEJSH_NS5_IJNSS_ISE_SB_EENSS_ISF_SB_EEEEESI_SJ_SI_SJ_NS1C_6fusion15FusionCallbacksIS1G_NS1K_17LinearCombinationISI_fSI_fLNS_15FloatRoundStyleE2EEESH_S1J_JEEENS4_5SM1004TMEM4LOAD26SM100_TMEM_LOAD_32dp32b32xESZ_NS10_INS11_ILi2ELi4ELi3EEES14_NSS_INS5_IJS15_SF_EEENS5_IJSF_SB_EEEEEEENS4_39AutoVectorizingCopyWithAssumedAlignmentILi128EEENS4_14SM90_TMA_STOREES1Y_S20_S20_EEEvvEEEEvNT_6ParamsE,@"STO_CUDA_ENTRY STV_DEFAULT"
_ZN7cutlass13device_kernelINS_4gemm6kernel13GemmUniversalIN4cute5tupleIJiiiiEEENS1_10collective13CollectiveMmaINS1_35MainloopSm100TmaUmmaWarpSpecializedILi41ELi2ELi4ENS5_IJNS4_1CILi1EEESB_SB_EEEEENS5_IJNSA_ILi128EEENSA_ILi32EEENSA_ILi16EEEEEENS_6half_tENS5_IJlSB_lEEESI_SJ_NS4_8TiledMMAINS4_8MMA_AtomIJNS4_20SM100_MMA_F16BF16_SSISI_SI_fLi128ELi32ELNS4_4UMMA5MajorE0ELSO_0ELNSN_7ScaleInE0ELSP_0EEEEEENS4_6LayoutISC_NS5_IJNSA_ILi0EEEST_ST_EEEEENS5_IJNS4_10UnderscoreESW_SW_EEEEENS4_13SM90_TMA_LOADENS4_14ComposedLayoutINS4_7SwizzleILi1ELi4ELi3EEENS4_18smem_ptr_flag_bitsILi16EEENSS_INS5_IJNSA_ILi8EEESG_EEENS5_IJSG_SB_EEEEEEEvNS4_8identityESZ_S19_vS1A_EENS_8epilogue10collective18CollectiveEpilogueINS1C_23Sm100TmaWarpSpecializedILi2ELi1ELi32ELb1ELb0EEEJSH_NS5_IJNSS_ISE_SB_EENSS_ISF_SB_EEEEESI_SJ_SI_SJ_NS1C_6fusion15FusionCallbacksIS1G_NS1K_17LinearCombinationISI_fSI_fLNS_15FloatRoundStyleE2EEESH_S1J_JEEENS4_5SM1004TMEM4LOAD26SM100_TMEM_LOAD_32dp32b32xESZ_NS10_INS11_ILi2ELi4ELi3EEES14_NSS_INS5_IJS15_SF_EEENS5_IJSF_SB_EEEEEEENS4_39AutoVectorizingCopyWithAssumedAlignmentILi128EEENS4_14SM90_TMA_STOREES1Y_S20_S20_EEEvvEEEEvNT_6ParamsE:
[----:B------:R-:W1:Y:S01]  /*0000*/  LDC R1, c[0x0][0x37c] ;  /* 0x0000df00ff017b82 */ /* 0x000e620000000800 */
[----:B------:R-:W2:Y:S01]  /*0010*/  S2R R108, SR_TID.X ;  /* 0x00000000006c7919 */ /* 0x000ea20000002100 */
[----:B------:R-:W3:Y:S01]  /*0020*/  LDCU.64 UR4, c[0x0][0x890] ;  /* 0x00011200ff0477ac */ /* 0x000ee20008000a00 */
[----:B------:R-:W-:Y:S02]  /*0030*/  PRMT R94, RZ, 0x7610, R94 ;  /* 0x00007610ff5e7816 */ /* 0x000fe4000000005e */
[----:B------:R-:W-:Y:S01]  /*0040*/  ELECT P5, URZ, PT ;  /* 0x0000000000ff782f */ /* 0x000fe200038a0000 */
[----:B------:R-:W4:Y:S01]  /*0050*/  LDCU.64 UR40, c[0x0][0x358] ;  /* 0x00006b00ff2877ac */ /* 0x000f220008000a00 */
[----:B---3--:R-:W-:-:S04]  /*0060*/  UISETP.NE.U32.AND UP0, UPT, UR4, URZ, UPT ;  /* 0x000000ff0400728c */ /* 0x008fc8000bf05070 */
[----:B------:R-:W-:Y:S01]  /*0070*/  UISETP.NE.AND.EX UP0, UPT, UR5, URZ, UPT, UP0 ;  /* 0x000000ff0500728c */ /* 0x000fe2000bf05300 */
[----:B--2---:R-:W-:-:S05]  /*0080*/  SHF.R.U32.HI R95, RZ, 0x5, R108 ;  /* 0x00000005ff5f7819 */ /* 0x004fca000001166c */
[----:B------:R-:W2:Y:S02]  /*0090*/  SHFL.IDX PT, R0, R95, RZ, 0x1f ;  /* 0x00001fff5f007589 */ /* 0x000ea400000e0000 */
[----:B--2---:R-:W-:Y:S01]  /*00a0*/  R2UR UR8, R0 ;  /* 0x00000000000872ca */ /* 0x004fe200000e0000 */
[----:B-1--4-:R-:W-:-:S14]  /*00b0*/  BRA.U UP0, `(.L_x_0) ;  /* 0x00000001002c7547 */ /* 0x012fdc000b800000 */
[----:B------:R-:W1:Y:S02]  /*00c0*/  LDCU.64 UR6, c[0x0][0x888] ;  /* 0x00011100ff0677ac */ /* 0x000e640008000a00 */
[----:B-1----:R-:W-:-:S04]  /*00d0*/  UISETP.NE.U32.AND UP0, UPT, UR6, URZ, UPT ;  /* 0x000000ff0600728c */ /* 0x002fc8000bf05070 */
[----:B------:R-:W-:-:S09]  /*00e0*/  UISETP.NE.AND.EX UP0, UPT, UR7, URZ, UPT, UP0 ;  /* 0x000000ff0700728c */ /* 0x000fd2000bf05300 */
[----:B------:R-:W-:Y:S05]  /*00f0*/  BRA.U !UP0, `(.L_x_1) ;  /* 0x0000000108107547 */ /* 0x000fea000b800000 */
[----:B------:R-:W1:Y:S02]  /*0100*/  LDC.64 R48, c[0x0][0x888] ;  /* 0x00022200ff307b82 */ /* 0x000e640000000a00 */
[----:B-1----:R1:W5:Y:S01]  /*0110*/  LDG.E R48, desc[UR40][R48.64] ;  /* 0x0000002830307981 */ /* 0x002362000c1e1900 */
[----:B------:R-:W-:Y:S01]  /*0120*/  HFMA2 R94, -RZ, RZ, 0, 5.9604644775390625e-08 ;  /* 0x00000001ff5e7431 */ /* 0x000fe200000001ff */
[----:B------:R-:W-:Y:S05]  /*0130*/  BRA `(.L_x_0) ;  /* 0x00000000000c7947 */ /* 0x000fea0003800000 */
.L_x_1:
[----:B------:R-:W1:Y:S01]  /*0140*/  LDCU UR6, c[0x0][0x880] ;  /* 0x00011000ff0677ac */ /* 0x000e620008000800 */
[----:B------:R-:W-:Y:S01]  /*0150*/  HFMA2 R94, -RZ, RZ, 0, 5.9604644775390625e-08 ;  /* 0x00000001ff5e7431 */ /* 0x000fe200000001ff */
[----:B-1----:R-:W-:-:S07]  /*0160*/  MOV R48, UR6 ;  /* 0x0000000600307c02 */ /* 0x002fce0008000f00 */
.L_x_0:
[----:B------:R-:W2:Y:S02]  /*0170*/  LDCU.64 UR6, c[0x0][0x8b0] ;  /* 0x00011600ff0677ac */ /* 0x000ea40008000a00 */
[----:B--2---:R-:W-:-:S04]  /*0180*/  UISETP.NE.U32.AND UP0, UPT, UR6, URZ, UPT ;  /* 0x000000ff0600728c */ /* 0x004fc8000bf05070 */
[----:B------:R-:W-:-:S09]  /*0190*/  UISETP.NE.AND.EX UP0, UPT, UR7, URZ, UPT, UP0 ;  /* 0x000000ff0700728c */ /* 0x000fd2000bf05300 */
[----:B------:R-:W-:Y:S05]  /*01a0*/  BRA.U UP0, `(.L_x_2) ;  /* 0x0000000100247547 */ /* 0x000fea000b800000 */
[----:B------:R-:W2:Y:S02]  /*01b0*/  LDCU.64 UR6, c[0x0][0x8a8] ;  /* 0x00011500ff0677ac */ /* 0x000ea40008000a00 */
[----:B--2---:R-:W-:-:S04]  /*01c0*/  UISETP.NE.U32.AND UP0, UPT, UR6, URZ, UPT ;  /* 0x000000ff0600728c */ /* 0x004fc8000bf05070 */
[----:B------:R-:W-:-:S09]  /*01d0*/  UISETP.NE.AND.EX UP0, UPT, UR7, URZ, UPT, UP0 ;  /* 0x000000ff0700728c */ /* 0x000fd2000bf05300 */
[----:B------:R-:W-:Y:S05]  /*01e0*/  BRA.U !UP0, `(.L_x_3) ;  /* 0x00000001080c7547 */ /* 0x000fea000b800000 */
[----:B------:R-:W2:Y:S02]  /*01f0*/  LDC.64 R2, c[0x0][0x8a8] ;  /* 0x00022a00ff027b82 */ /* 0x000ea40000000a00 */
[----:B--2---:R2:W5:Y:S01]  /*0200*/  LDG.E R47, desc[UR40][R2.64] ;  /* 0x00000028022f7981 */ /* 0x004562000c1e1900 */
[----:B------:R-:W-:Y:S05]  /*0210*/  BRA `(.L_x_2) ;  /* 0x0000000000087947 */ /* 0x000fea0003800000 */
.L_x_3:
[----:B------:R-:W2:Y:S02]  /*0220*/  LDCU UR6, c[0x0][0x8a0] ;  /* 0x00011400ff0677ac */ /* 0x000ea40008000800 */
[----:B--2---:R-:W-:Y:S02]  /*0230*/  MOV R47, UR6 ;  /* 0x00000006002f7c02 */ /* 0x004fe40008000f00 */
.L_x_2:
[----:B------:R-:W-:Y:S01]  /*0240*/  IMAD.U32 R0, RZ, RZ, UR8 ;  /* 0x00000008ff007e24 */ /* 0x000fe2000f8e00ff */
[----:B------:R-:W-:Y:S04]  /*0250*/  BSSY.RECONVERGENT B0, `(.L_x_4) ;  /* 0x000000c000007945 */ /* 0x000fe80003800200 */
[C---:B------:R-:W-:Y:S02]  /*0260*/  ISETP.NE.OR P1, PT, R0.reuse, 0x1, !P5 ;  /* 0x000000010000780c */ /* 0x040fe40006f25670 */
[----:B------:R-:W-:-:S11]  /*0270*/  ISETP.NE.OR P0, PT, R0, 0x3, !P5 ;  /* 0x000000030000780c */ /* 0x000fd60006f05670 */
[----:B------:R-:W-:Y:S05]  /*0280*/  @P1 BRA `(.L_x_5) ;  /* 0x0000000000201947 */ /* 0x000fea0003800000 */
[----:B------:R-:W3:Y:S02]  /*0290*/  LDCU.64 UR6, c[0x0][0x348] ;  /* 0x00006900ff0677ac */ /* 0x000ee40008000a00 */
[----:B---3--:R-:W-:Y:S02]  /*02a0*/  UIADD3 UR10, UP1, UPT, UR6, 0x80, URZ ;  /* 0x00000080060a7890 */ /* 0x008fe4000ff3e0ff */
[----:B------:R-:W-:Y:S02]  /*02b0*/  UIADD3 UR6, UP0, UPT, UR6, 0x180, URZ ;  /* 0x0000018006067890 */ /* 0x000fe4000ff1e0ff */
[----:B------:R-:W-:Y:S02]  /*02c0*/  UIADD3.X UR11, UPT, UPT, URZ, UR7, URZ, UP1, !UPT ;  /* 0x00000007ff0b7290 */ /* 0x000fe40008ffe4ff */
[----:B------:R-:W-:-:S07]  /*02d0*/  UIADD3.X UR7, UPT, UPT, URZ, UR7, URZ, UP0, !UPT ;  /* 0x00000007ff077290 */ /* 0x000fce00087fe4ff */
[----:B------:R3:W-:Y:S02]  /*02e0*/  UTMACCTL.PF [UR10] ;  /* 0x000000000a0079b9 */ /* 0x0007e40008040000 */
[----:B------:R3:W-:Y:S02]  /*02f0*/  UTMACCTL.PF [UR6] ;  /* 0x00000000060079b9 */ /* 0x0007e40008040000 */
[----:B---3--:R-:W-:Y:S01]  /*0300*/  NOP ;  /* 0x0000000000007918 */ /* 0x008fe20000000000 */
.L_x_5:
[----:B------:R-:W-:Y:S05]  /*0310*/  BSYNC.RECONVERGENT B0 ;  /* 0x0000000000007941 */ /* 0x000fea0003800200 */
.L_x_4:
[----:B------:R-:W-:Y:S04]  /*0320*/  BSSY.RECONVERGENT B0, `(.L_x_6) ;  /* 0x000000a000007945 */ /* 0x000fe80003800200 */
        /* <DEDUP_REMOVED lines=9> */
.L_x_7:
[----:B------:R-:W-:Y:S05]  /*03c0*/  BSYNC.RECONVERGENT B0 ;  /* 0x0000000000007941 */ /* 0x000fea0003800200 */
.L_x_6:
[----:B------:R-:W3:Y:S01]  /*03d0*/  LDCU.64 UR6, c[0x0][0x888] ;  /* 0x00011100ff0677ac */ /* 0x000ee20008000a00 */
[----:B------:R-:W-:Y:S02]  /*03e0*/  UISETP.EQ.U32.AND UP1, UPT, UR4, URZ, UPT ;  /* 0x000000ff0400728c */ /* 0x000fe4000bf22070 */
[----:B------:R-:W-:Y:S02]  /*03f0*/  UPLOP3.LUT UP2, UPT, UPT, UPT, UPT, 0x80, 0x8 ;  /* 0x000000000008789c */ /* 0x000fe40003f4f070 */
[----:B---3--:R-:W-:-:S04]  /*0400*/  UISETP.NE.U32.AND UP0, UPT, UR6, URZ, UPT ;  /* 0x000000ff0600728c */ /* 0x008fc8000bf05070 */
[----:B------:R-:W-:-:S04]  /*0410*/  UISETP.NE.AND.EX UP0, UPT, UR7, URZ, UPT, UP0 ;  /* 0x000000ff0700728c */ /* 0x000fc8000bf05300 */
[----:B------:R-:W-:-:S04]  /*0420*/  UISETP.EQ.OR.EX UP3, UPT, UR5, URZ, !UP0, UP1 ;  /* 0x000000ff0500728c */ /* 0x000fc8000c762710 */
[----:B------:R-:W-:-:S05]  /*0430*/  UP2UR UR45, UPR, URZ, 0x8 ;  /* 0x00000008ff2d7883 */ /* 0x000fca0008000000 */
[----:B------:R-:W-:Y:S07]  /*0440*/  BRA.U !UP3, `(.L_x_8) ;  /* 0x000000010b207547 */ /* 0x000fee000b800000 */
[----:B------:R-:W-:Y:S01]  /*0450*/  UISETP.NE.U32.AND UP2, UPT, UR4, URZ, UPT ;  /* 0x000000ff0400728c */ /* 0x000fe2000bf45070 */
[----:B-----5:R-:W-:Y:S01]  /*0460*/  FSETP.NEU.AND P0, PT, R48, RZ, PT ;  /* 0x000000ff3000720b */ /* 0x020fe20003f0d000 */
[----:B------:R-:W-:Y:S02]  /*0470*/  USEL UR4, URZ, 0xffffffff, UP0 ;  /* 0xffffffffff047887 */ /* 0x000fe40008000000 */
[----:B------:R-:W-:-:S10]  /*0480*/  UISETP.NE.AND.EX UP2, UPT, UR5, URZ, UPT, UP2 ;  /* 0x000000ff0500728c */ /* 0x000fd4000bf45320 */
[----:B------:R-:W-:Y:S01]  /*0490*/  VOTEU.ANY UP1, P0 ;  /* 0x0000000000ff7886 */ /* 0x000fe20000020100 */
[----:B------:R-:W-:-:S04]  /*04a0*/  @!UP2 USEL UR4, URZ, 0xffffffff, UP1 ;  /* 0xffffffffff04a887 */ /* 0x000fc80008800000 */
[----:B------:R-:W-:-:S04]  /*04b0*/  ULOP3.LUT UR4, UR4, 0x1, URZ, 0xc0, !UPT ;  /* 0x0000000104047892 */ /* 0x000fc8000f8ec0ff */
[----:B------:R-:W-:-:S11]  /*04c0*/  UISETP.NE.U32.AND UP2, UPT, UR4, 0x1, UPT ;  /* 0x000000010400788c */ /* 0x000fd6000bf45070 */
.L_x_8:
[----:B--2---:R-:W2:Y:S01]  /*04d0*/  SHFL.IDX PT, R2, R95, RZ, 0x1f ;  /* 0x00001fff5f027589 */ /* 0x004ea200000e0000 */
[----:B------:R-:W-:-:S04]  /*04e0*/  UISETP.NE.AND UP1, UPT, UR8, 0x2, UPT ;  /* 0x000000020800788c */ /* 0x000fc8000bf25270 */
[----:B------:R-:W-:Y:S01]  /*04f0*/  USEL UR6, URZ, 0x1, UP1 ;  /* 0x00000001ff067887 */ /* 0x000fe20008800000 */
[----:B--2---:R-:W-:-:S13]  /*0500*/  ISETP.NE.AND P0, PT, R2, RZ, PT ;  /* 0x000000ff0200720c */ /* 0x004fda0003f05270 */
[----:B------:R-:W-:Y:S05]  /*0510*/  @P0 BRA `(.L_x_9) ;  /* 0x00000004007c0947 */ /* 0x000fea0003800000 */
[----:B------:R-:W-:Y:S01]  /*0520*/  ELECT P0, URZ, PT ;  /* 0x0000000000ff782f */ /* 0x000fe20003800000 */
[----:B------:R-:W-:-:S12]  /*0530*/  BSSY.RECONVERGENT B0, `(.L_x_9) ;  /* 0x000005d000007945 */ /* 0x000fd80003800200 */
[----:B------:R-:W-:Y:S05]  /*0540*/  @!P0 BRA `(.L_x_10) ;  /* 0x00000004006c8947 */ /* 0x000fea0003800000 */
[----:B------:R-:W2:Y:S01]  /*0550*/  S2UR UR5, SR_CgaCtaId ;  /* 0x00000000000579c3 */ /* 0x000ea20000008800 */
[----:B------:R-:W-:Y:S01]  /*0560*/  UMOV UR7, 0x400 ;  /* 0x0000040000077882 */ /* 0x000fe20000000000 */
[----:B------:R-:W-:Y:S02]  /*0570*/  UMOV UR4, 0x1 ;  /* 0x0000000100047882 */ /* 0x000fe40000000000 */
[----:B------:R-:W-:-:S04]  /*0580*/  UIADD3 UR10, UPT, UPT, -UR4, 0x100000, URZ ;  /* 0x00100000040a7890 */ /* 0x000fc8000fffe1ff */
[----:B------:R-:W-:Y:S02]  /*0590*/  USHF.L.U32 UR11, UR10, 0xb, URZ ;  /* 0x0000000b0a0b7899 */ /* 0x000fe400080006ff */
[----:B------:R-:W-:Y:S02]  /*05a0*/  USHF.L.U32 UR10, UR10, 0x1, URZ ;  /* 0x000000010a0a7899 */ /* 0x000fe400080006ff */
[----:B--2---:R-:W-:Y:S01]  /*05b0*/  ULEA UR5, UR5, UR7, 0x18 ;  /* 0x0000000705057291 */ /* 0x004fe2000f8ec0ff */
[----:B------:R-:W2:Y:S11]  /*05c0*/  FENCE.VIEW.ASYNC.S ;  /* 0x00000000000073c6 */ /* 0x000eb60000000000 */
[----:B--2---:R2:W3:Y:S01]  /*05d0*/  SYNCS.EXCH.64 URZ, [UR5], UR10 ;  /* 0x0000000a05ff75b2 */ /* 0x0044e20008000100 */
[----:B------:R2:W4:Y:S01]  /*05e0*/  SYNCS.EXCH.64 URZ, [UR5+0x148], UR10 ;  /* 0x0001480a05ff75b2 */ /* 0x0005220008000100 */
[----:B------:R2:W1:Y:S01]  /*05f0*/  SYNCS.EXCH.64 URZ, [UR5+0x8], UR10 ;  /* 0x0000080a05ff75b2 */ /* 0x0004620008000100 */
        /* <DEDUP_REMOVED lines=78> */
[----:B------:R2:W1:Y:S02]  /*0ae0*/  SYNCS.EXCH.64 URZ, [UR5+0x288], UR10 ;  /* 0x0002880a05ff75b2 */ /* 0x0004640008000100 */
[----:B--234-:R-:W-:Y:S01]  /*0af0*/  NOP ;  /* 0x0000000000007918 */ /* 0x01cfe20000000000 */
.L_x_10:
[----:B------:R-:W-:Y:S05]  /*0b00*/  BSYNC.RECONVERGENT B0 ;  /* 0x0000000000007941 */ /* 0x000fea0003800200 */
.L_x_9:
[----:B------:R-:W2:Y:S01]  /*0b10*/  SHFL.IDX PT, R2, R95, RZ, 0x1f ;  /* 0x00001fff5f027589 */ /* 0x000ea200000e0000 */
[----:B------:R-:W-:Y:S01]  /*0b20*/  NOP ;  /* 0x0000000000007918 */ /* 0x000fe20000000000 */
[----:B--2---:R-:W-:-:S13]  /*0b30*/  ISETP.NE.AND P0, PT, R2, 0x1, PT ;  /* 0x000000010200780c */ /* 0x004fda0003f05270 */
[----:B------:R-:W-:Y:S05]  /*0b40*/  @P0 BRA `(.L_x_11) ;  /* 0x0000000000480947 */ /* 0x000fea0003800000 */
[----:B------:R-:W2:Y:S01]  /*0b50*/  S2UR UR7, SR_CgaCtaId ;  /* 0x00000000000779c3 */ /* 0x000ea20000008800 */
[----:B------:R-:W-:Y:S01]  /*0b60*/  UMOV UR9, 0x400 ;  /* 0x0000040000097882 */ /* 0x000fe20000000000 */
[----:B------:R-:W-:Y:S01]  /*0b70*/  UMOV UR5, 0x20 ;  /* 0x0000002000057882 */ /* 0x000fe20000000000 */
[----:B------:R-:W-:Y:S01]  /*0b80*/  UMOV UR4, 0x80 ;  /* 0x0000008000047882 */ /* 0x000fe20000000000 */
[----:B------:R-:W-:-:S04]  /*0b90*/  UIADD3 UR10, UPT, UPT, -UR5, 0x100000, URZ ;  /* 0x00100000050a7890 */ /* 0x000fc8000fffe1ff */
[----:B------:R-:W-:Y:S02]  /*0ba0*/  USHF.L.U32 UR11, UR10, 0xb, URZ ;  /* 0x0000000b0a0b7899 */ /* 0x000fe400080006ff */
[----:B------:R-:W-:Y:S02]  /*0bb0*/  USHF.L.U32 UR10, UR10, 0x1, URZ ;  /* 0x000000010a0a7899 */ /* 0x000fe400080006ff */
[----:B------:R-:W-:-:S04]  /*0bc0*/  UIADD3 UR4, UPT, UPT, -UR4, 0x100000, URZ ;  /* 0x0010000004047890 */ /* 0x000fc8000fffe1ff */
[----:B------:R-:W-:Y:S02]  /*0bd0*/  USHF.L.U32 UR5, UR4, 0xb, URZ ;  /* 0x0000000b04057899 */ /* 0x000fe400080006ff */
[----:B------:R-:W-:Y:S01]  /*0be0*/  USHF.L.U32 UR4, UR4, 0x1, URZ ;  /* 0x0000000104047899 */ /* 0x000fe200080006ff */
[----:B------:R-:W-:Y:S01]  /*0bf0*/  ELECT P0, URZ, PT ;  /* 0x0000000000ff782f */ /* 0x000fe20003800000 */
[----:B--2---:R-:W-:Y:S01]  /*0c00*/  ULEA UR7, UR7, UR9, 0x18 ;  /* 0x0000000907077291 */ /* 0x004fe2000f8ec0ff */
[----:B------:R-:W2:Y:S11]  /*0c10*/  FENCE.VIEW.ASYNC.S ;  /* 0x00000000000073c6 */ /* 0x000eb60000000000 */
[----:B--2---:R2:W3:Y:S01]  /*0c20*/  SYNCS.EXCH.64 URZ, [UR7+0x290], UR10 ;  /* 0x0002900a07ff75b2 */ /* 0x0044e20008000100 */
[----:B------:R2:W4:Y:S01]  /*0c30*/  SYNCS.EXCH.64 URZ, [UR7+0x2a0], UR4 ;  /* 0x0002a00407ff75b2 */ /* 0x0005220008000100 */
[----:B------:R2:W1:Y:S01]  /*0c40*/  SYNCS.EXCH.64 URZ, [UR7+0x298], UR10 ;  /* 0x0002980a07ff75b2 */ /* 0x0004620008000100 */
[----:B------:R2:W1:Y:S01]  /*0c50*/  SYNCS.EXCH.64 URZ, [UR7+0x2a8], UR4 ;  /* 0x0002a80407ff75b2 */ /* 0x0004620008000100 */
[----:B------:R-:W-:Y:S01]  /*0c60*/  NOP ;  /* 0x0000000000007918 */ /* 0x000fe20000000000 */
.L_x_11:
[----:B------:R-:W2:Y:S01]  /*0c70*/  SHFL.IDX PT, R2, R95, RZ, 0x1f ;  /* 0x00001fff5f027589 */ /* 0x000ea200000e0000 */
[----:B------:R-:W-:Y:S01]  /*0c80*/  NOP ;  /* 0x0000000000007918 */ /* 0x000fe20000000000 */
[----:B--2---:R-:W-:-:S13]  /*0c90*/  ISETP.NE.AND P0, PT, R2, 0x3, PT ;  /* 0x000000030200780c */ /* 0x004fda0003f05270 */
[----:B------:R-:W-:Y:S05]  /*0ca0*/  @P0 BRA `(.L_x_12) ;  /* 0x0000000000300947 */ /* 0x000fea0003800000 */
[----:B------:R-:W2:Y:S01]  /*0cb0*/  S2UR UR5, SR_CgaCtaId ;  /* 0x00000000000579c3 */ /* 0x000ea20000008800 */
[----:B------:R-:W-:Y:S01]  /*0cc0*/  UMOV UR7, 0x400 ;  /* 0x0000040000077882 */ /* 0x000fe20000000000 */
[----:B------:R-:W-:Y:S01]  /*0cd0*/  UMOV UR4, 0x20 ;  /* 0x0000002000047882 */ /* 0x000fe20000000000 */
[----:B------:R-:W-:Y:S01]  /*0ce0*/  ELECT P0, URZ, PT ;  /* 0x0000000000ff782f */ /* 0x000fe20003800000 */
[----:B------:R-:W-:-:S04]  /*0cf0*/  UIADD3 UR10, UPT, UPT, -UR4, 0x100000, URZ ;  /* 0x00100000040a7890 */ /* 0x000fc8000fffe1ff */
[----:B------:R-:W-:Y:S02]  /*0d00*/  USHF.L.U32 UR11, UR10, 0xb, URZ ;  /* 0x0000000b0a0b7899 */ /* 0x000fe400080006ff */
[----:B------:R-:W-:Y:S02]  /*0d10*/  USHF.L.U32 UR10, UR10, 0x1, URZ ;  /* 0x000000010a0a7899 */ /* 0x000fe400080006ff */
[----:B--2---:R-:W-:Y:S01]  /*0d20*/  ULEA UR5, UR5, UR7, 0x18 ;  /* 0x0000000705057291 */ /* 0x004fe2000f8ec0ff */
[----:B------:R-:W2:Y:S11]  /*0d30*/  FENCE.VIEW.ASYNC.S ;  /* 0x00000000000073c6 */ /* 0x000eb60000000000 */
[----:B--2---:R2:W1:Y:S01]  /*0d40*/  SYNCS.EXCH.64 URZ, [UR5+0x2b0], UR10 ;  /* 0x0002b00a05ff75b2 */ /* 0x0044620008000100 */
[----:B------:R2:W1:Y:S01]  /*0d50*/  SYNCS.EXCH.64 URZ, [UR5+0x2b8], UR10 ;  /* 0x0002b80a05ff75b2 */ /* 0x0004620008000100 */
[----:B------:R-:W-:Y:S01]  /*0d60*/  NOP ;  /* 0x0000000000007918 */ /* 0x000fe20000000000 */
.L_x_12:
[----:B------:R-:W3:Y:S01]  /*0d70*/  SHFL.IDX PT, R2, R95, RZ, 0x1f ;  /* 0x00001fff5f027589 */ /* 0x000ee200000e0000 */
[----:B------:R-:W-:Y:S01]  /*0d80*/  NOP ;  /* 0x0000000000007918 */ /* 0x000fe20000000000 */
[----:B---3--:R-:W-:-:S13]  /*0d90*/  ISETP.NE.AND P0, PT, R2, 0x4, PT ;  /* 0x000000040200780c */ /* 0x008fda0003f05270 */
[----:B------:R-:W-:Y:S05]  /*0da0*/  @P0 BRA `(.L_x_13) ;  /* 0x00000000004c0947 */ /* 0x000fea0003800000 */
[----:B--2---:R-:W2:Y:S01]  /*0db0*/  S2UR UR5, SR_CgaCtaId ;  /* 0x00000000000579c3 */ /* 0x004ea20000008800 */
[----:B------:R-:W-:Y:S01]  /*0dc0*/  UMOV UR9, 0x100 ;  /* 0x0000010000097882 */ /* 0x000fe20000000000 */
[----:B------:R-:W-:Y:S01]  /*0dd0*/  UMOV UR7, 0x400 ;  /* 0x0000040000077882 */ /* 0x000fe20000000000 */
[----:B------:R-:W-:Y:S01]  /*0de0*/  USEL UR9, UR9, 0xe0, UP2 ;  /* 0x000000e009097887 */ /* 0x000fe20009000000 */
[----:B------:R-:W-:Y:S01]  /*0df0*/  UMOV UR4, 0x1 ;  /* 0x0000000100047882 */ /* 0x000fe20000000000 */
[----:B------:R-:W-:Y:S01]  /*0e00*/  ELECT P0, URZ, PT ;  /* 0x0000000000ff782f */ /* 0x000fe20003800000 */
[----:B------:R-:W-:-:S04]  /*0e10*/  UIADD3 UR10, UPT, UPT, -UR4, 0x100000, URZ ;  /* 0x00100000040a7890 */ /* 0x000fc8000fffe1ff */
[----:B------:R-:W-:Y:S02]  /*0e20*/  USHF.L.U32 UR11, UR10, 0xb, URZ ;  /* 0x0000000b0a0b7899 */ /* 0x000fe400080006ff */
[----:B------:R-:W-:Y:S02]  /*0e30*/  USHF.L.U32 UR10, UR10, 0x1, URZ ;  /* 0x000000010a0a7899 */ /* 0x000fe400080006ff */
[----:B------:R-:W-:-:S04]  /*0e40*/  UIADD3 UR12, UPT, UPT, -UR9, 0x100000, URZ ;  /* 0x00100000090c7890 */ /* 0x000fc8000fffe1ff */
[----:B------:R-:W-:Y:S02]  /*0e50*/  USHF.L.U32 UR13, UR12, 0xb, URZ ;  /* 0x0000000b0c0d7899 */ /* 0x000fe400080006ff */
[----:B------:R-:W-:Y:S02]  /*0e60*/  USHF.L.U32 UR12, UR12, 0x1, URZ ;  /* 0x000000010c0c7899 */ /* 0x000fe400080006ff */
[----:B--2---:R-:W-:Y:S01]  /*0e70*/  ULEA UR5, UR5, UR7, 0x18 ;  /* 0x0000000705057291 */ /* 0x004fe2000f8ec0ff */
[----:B------:R-:W2:Y:S11]  /*0e80*/  FENCE.VIEW.ASYNC.S ;  /* 0x00000000000073c6 */ /* 0x000eb60000000000 */
[----:B--2---:R3:W2:Y:S01]  /*0e90*/  SYNCS.EXCH.64 URZ, [UR5+0x2c0], UR10 ;  /* 0x0002c00a05ff75b2 */ /* 0x0046a20008000100 */
[----:B------:R3:W1:Y:S01]  /*0ea0*/  SYNCS.EXCH.64 URZ, [UR5+0x2d0], UR12 ;  /* 0x0002d00c05ff75b2 */ /* 0x0006620008000100 */
[----:B------:R3:W1:Y:S01]  /*0eb0*/  SYNCS.EXCH.64 URZ, [UR5+0x2c8], UR10 ;  /* 0x0002c80a05ff75b2 */ /* 0x0006620008000100 */
[----:B------:R3:W1:Y:S02]  /*0ec0*/  SYNCS.EXCH.64 URZ, [UR5+0x2d8], UR12 ;  /* 0x0002d80c05ff75b2 */ /* 0x0006640008000100 */
[----:B---3--:R-:W-:Y:S01]  /*0ed0*/  NOP ;  /* 0x0000000000007918 */ /* 0x008fe20000000000 */
.L_x_13:
[----:B------:R-:W3:Y:S01]  /*0ee0*/  SHFL.IDX PT, R2, R95, RZ, 0x1f ;  /* 0x00001fff5f027589 */ /* 0x000ee200000e0000 */
[----:B------:R-:W-:Y:S01]  /*0ef0*/  NOP ;  /* 0x0000000000007918 */ /* 0x000fe20000000000 */
[----:B---3--:R-:W-:-:S13]  /*0f00*/  ISETP.NE.AND P0, PT, R2, 0x5, PT ;  /* 0x000000050200780c */ /* 0x008fda0003f05270 */
[----:B------:R-:W-:Y:S05]  /*0f10*/  @P0 BRA `(.L_x_14) ;  /* 0x0000000000580947 */ /* 0x000fea0003800000 */
[----:B------:R-:W3:Y:S01]  /*0f20*/  S2UR UR7, SR_CgaCtaId ;  /* 0x00000000000779c3 */ /* 0x000ee20000008800 */
[----:B------:R-:W-:Y:S01]  /*0f30*/  UMOV UR9, 0x400 ;  /* 0x0000040000097882 */ /* 0x000fe20000000000 */
[----:B--2---:R-:W-:Y:S01]  /*0f40*/  UMOV UR5, 0x1 ;  /* 0x0000000100057882 */ /* 0x004fe20000000000 */
        /* <DEDUP_REMOVED lines=8> */
[----:B---3--:R-:W-:Y:S01]  /*0fd0*/  ULEA UR7, UR7, UR9, 0x18 ;  /* 0x0000000907077291 */ /* 0x008fe2000f8ec0ff */
[----:B------:R-:W2:Y:S11]  /*0fe0*/  FENCE.VIEW.ASYNC.S ;  /* 0x00000000000073c6 */ /* 0x000eb60000000000 */
[----:B--2---:R3:W2:Y:S01]  /*0ff0*/  SYNCS.EXCH.64 URZ, [UR7+0x2e0], UR10 ;  /* 0x0002e00a07ff75b2 */ /* 0x0046a20008000100 */
[----:B------:R3:W1:Y:S01]  /*1000*/  SYNCS.EXCH.64 URZ, [UR7+0x300], UR4 ;  /* 0x0003000407ff75b2 */ /* 0x0006620008000100 */
[----:B------:R3:W1:Y:S01]  /*1010*/  SYNCS.EXCH.64 URZ, [UR7+0x2e8], UR10 ;  /* 0x0002e80a07ff75b2 */ /* 0x0006620008000100 */
[----:B------:R3:W1:Y:S01]  /*1020*/  SYNCS.EXCH.64 URZ, [UR7+0x308], UR4 ;  /* 0x0003080407ff75b2 */ /* 0x0006620008000100 */
[----:B------:R3:W1:Y:S01]  /*1030*/  SYNCS.EXCH.64 URZ, [UR7+0x2f0], UR10 ;  /* 0x0002f00a07ff75b2 */ /* 0x0006620008000100 */
[----:B------:R3:W1:Y:S01]  /*1040*/  SYNCS.EXCH.64 URZ, [UR7+0x310], UR4 ;  /* 0x0003100407ff75b2 */ /* 0x0006620008000100 */
[----:B------:R3:W1:Y:S01]  /*1050*/  SYNCS.EXCH.64 URZ, [UR7+0x2f8], UR10 ;  /* 0x0002f80a07ff75b2 */ /* 0x0006620008000100 */
[----:B------:R3:W1:Y:S02]  /*1060*/  SYNCS.EXCH.64 URZ, [UR7+0x318], UR4 ;  /* 0x0003180407ff75b2 */ /* 0x0006640008000100 */
[----:B---3--:R-:W-:Y:S01]  /*1070*/  NOP ;  /* 0x0000000000007918 */ /* 0x008fe20000000000 */
.L_x_14:
[----:B------:R-:W3:Y:S01]  /*1080*/  SHFL.IDX PT, R2, R95, RZ, 0x1f ;  /* 0x00001fff5f027589 */ /* 0x000ee200000e0000 */
[----:B------:R-:W-:Y:S01]  /*1090*/  NOP ;  /* 0x0000000000007918 */ /* 0x000fe20000000000 */
[----:B---3--:R-:W-:-:S13]  /*10a0*/  ISETP.NE.AND P0, PT, R2, 0x3, PT ;  /* 0x000000030200780c */ /* 0x008fda0003f05270 */
[----:B------:R-:W-:Y:S05]  /*10b0*/  @P0 BRA `(.L_x_15) ;  /* 0x0000000000380947 */ /* 0x000fea0003800000 */
[----:B--2---:R-:W2:Y:S01]  /*10c0*/  S2UR UR5, SR_CgaCtaId ;  /* 0x00000000000579c3 */ /* 0x004ea20000008800 */
        /* <DEDUP_REMOVED lines=13> */
.L_x_15:
[----:B--2---:R-:W2:Y:S01]  /*11a0*/  S2UR UR5, SR_CTAID.X ;  /* 0x00000000000579c3 */ /* 0x004ea20000002500 */
[----:B------:R-:W-:-:S05]  /*11b0*/  CS2R.32 R93, SR_CgaSize ;  /* 0x00000000005d7805 */ /* 0x000fca0000008a00 */
[----:B------:R-:W-:-:S05]  /*11c0*/  IMAD R93, R93, -0xa0, RZ ;  /* 0xffffff605d5d7824 */ /* 0x000fca00078e02ff */
[----:B------:R-:W-:-:S14]  /*11d0*/  R2UR UR9, R93 ;  /* 0x000000005d0972ca */ /* 0x000fdc00000e0000 */
[----:B------:R-:W3:Y:S01]  /*11e0*/  LDCU UR9, c[0x0][UR9+0x2b0] ;  /* 0x00005600090977ac */ /* 0x000ee20008000800 */
[----:B------:R-:W-:Y:S01]  /*11f0*/  NOP ;  /* 0x0000000000007918 */ /* 0x000fe20000000000 */
[----:B------:R-:W-:-:S05]  /*1200*/  CS2R.32 R93, SR_CgaSize ;  /* 0x00000000005d7805 */ /* 0x000fca0000008a00 */
[----:B------:R-:W-:-:S05]  /*1210*/  IMAD R93, R93, -0xa0, RZ ;  /* 0xffffff605d5d7824 */ /* 0x000fca00078e02ff */
[----:B------:R-:W-:-:S14]  /*1220*/  R2UR UR7, R93 ;  /* 0x000000005d0772ca */ /* 0x000fdc00000e0000 */
[----:B------:R-:W4:Y:S01]  /*1230*/  LDCU UR7, c[0x0][UR7+0x2b4] ;  /* 0x00005680070777ac */ /* 0x000f220008000800 */
[----:B------:R-:W1:Y:S08]  /*1240*/  S2UR UR4, SR_CTAID.Y ;  /* 0x00000000000479c3 */ /* 0x000e700000002600 */
[----:B------:R-:W4:Y:S01]  /*1250*/  LDC R10, c[0x0][0xb24] ;  /* 0x0002c900ff0a7b82 */ /* 0x000f220000000800 */
[----:B--2---:R-:W-:-:S02]  /*1260*/  I2FP.F32.U32 R91, UR5 ;  /* 0x00000005005b7c45 */ /* 0x004fc40008201000 */
[----:B------:R-:W-:-:S05]  /*1270*/  CS2R.32 R3, SR_CgaSize ;  /* 0x0000000000037805 */ /* 0x000fca0000008a00 */
[----:B------:R-:W-:-:S06]  /*1280*/  IMAD R3, R3, -0xa0, RZ ;  /* 0xffffff6003037824 */ /* 0x000fcc00078e02ff */
[----:B------:R-:W2:Y:S01]  /*1290*/  LDC R3, c[0x0][R3+0x2a0] ;  /* 0x0000a80003037b82 */ /* 0x000ea20000000800 */
[----:B------:R-:W-:Y:S01]  /*12a0*/  MOV R93, UR5 ;  /* 0x00000005005d7c02 */ /* 0x000fe20008000f00 */
[----:B---3--:R-:W-:Y:S01]  /*12b0*/  FMUL R91, R91, UR9 ;  /* 0x000000095b5b7c20 */ /* 0x008fe20008400000 */
[----:B-1----:R-:W-:Y:S02]  /*12c0*/  I2FP.F32.U32 R90, UR4 ;  /* 0x00000004005a7c45 */ /* 0x002fe40008201000 */
[----:B------:R-:W-:-:S05]  /*12d0*/  CS2R.32 R2, SR_CgaSize ;  /* 0x0000000000027805 */ /* 0x000fca0000008a00 */
[----:B------:R-:W-:-:S06]  /*12e0*/  IMAD R2, R2, -0xa0, RZ ;  /* 0xffffff6002027824 */ /* 0x000fcc00078e02ff */
[----:B------:R-:W1:Y:S01]  /*12f0*/  LDC R2, c[0x0][R2+0x2a4] ;  /* 0x0000a90002027b82 */ /* 0x000e620000000800 */
[----:B------:R-:W-:Y:S01]  /*1300*/  MOV R92, UR4 ;  /* 0x00000004005c7c02 */ /* 0x000fe20008000f00 */
[----:B------:R-:W3:Y:S01]  /*1310*/  F2I.U32.TRUNC.NTZ R91, R91 ;  /* 0x0000005b005b7305 */ /* 0x000ee2000020f000 */
[----:B----4-:R-:W-:-:S05]  /*1320*/  FMUL R90, R90, UR7 ;  /* 0x000000075a5a7c20 */ /* 0x010fca0008400000 */
[----:B------:R-:W-:Y:S01]  /*1330*/  BAR.SYNC.DEFER_BLOCKING 0x0 ;  /* 0x0000000000007b1d */ /* 0x000fe20000010000 */
[----:B------:R-:W-:-:S05]  /*1340*/  ISETP.GE.AND P0, PT, R10, 0x1, PT ;  /* 0x000000010a00780c */ /* 0x000fca0003f06270 */
[----:B------:R-:W4:Y:S02]  /*1350*/  F2I.U32.TRUNC.NTZ R90, R90 ;  /* 0x0000005a005a7305 */ /* 0x000f24000020f000 */
[----:B------:R-:W1:Y:S01]  /*1360*/  S2UR UR36, SR_CTAID.Z ;  /* 0x00000000002479c3 */ /* 0x000e620000002700 */
[----:B---3--:R-:W-:-:S05]  /*1370*/  IADD3 R91, PT, PT, -R91, RZ, RZ ;  /* 0x000000ff5b5b7210 */ /* 0x008fca0007ffe1ff */
[----:B--2---:R-:W-:Y:S01]  /*1380*/  IMAD R91, R3, R91, UR5 ;  /* 0x00000005035b7e24 */ /* 0x004fe2000f8e025b */
[----:B----4-:R-:W-:-:S05]  /*1390*/  IADD3 R90, PT, PT, -R90, RZ, RZ ;  /* 0x000000ff5a5a7210 */ /* 0x010fca0007ffe1ff */
[----:B-1----:R-:W-:Y:S01]  /*13a0*/  IMAD R90, R2, R90, UR4 ;  /* 0x00000004025a7e24 */ /* 0x002fe2000f8e025a */
[----:B------:R-:W-:Y:S06]  /*13b0*/  @!P0 BRA `(.L_x_16) ;  /* 0x0000000000b88947 */ /* 0x000fec0003800000 */
[----:B------:R-:W1:Y:S01]  /*13c0*/  LDC.64 R4, c[0x0][0xb18] ;  /* 0x0002c600ff047b82 */ /* 0x000e620000000a00 */
[----:B------:R-:W-:-:S07]  /*13d0*/  ISETP.NE.AND P0, PT, R10, 0x1, PT ;  /* 0x000000010a00780c */ /* 0x000fce0003f05270 */
[----:B------:R-:W2:Y:S08]  /*13e0*/  LDC R9, c[0x0][0xb0c] ;  /* 0x0002c300ff097b82 */ /* 0x000eb00000000800 */
[----:B------:R-:W3:Y:S08]  /*13f0*/  LDC R12, c[0x0][0x370] ;  /* 0x0000dc00ff0c7b82 */ /* 0x000ef00000000800 */
[----:B------:R-:W4:Y:S01]  /*1400*/  LDC R11, c[0x0][0x374] ;  /* 0x0000dd00ff0b7b82 */ /* 0x000f220000000800 */
[----:B-1----:R-:W-:-:S07]  /*1410*/  ISETP.NE.AND P1, PT, R4, 0x1, PT ;  /* 0x000000010400780c */ /* 0x002fce0003f25270 */
[----:B------:R-:W3:Y:S01]  /*1420*/  LDC.64 R6, c[0x0][0xb10] ;  /* 0x0002c400ff067b82 */ /* 0x000ee20000000a00 */
[----:B--2---:R-:W-:-:S07]  /*1430*/  ISETP.NE.AND P2, PT, R9, 0x1, PT ;  /* 0x000000010900780c */ /* 0x004fce0003f45270 */
[----:B------:R-:W1:Y:S08]  /*1440*/  LDC R8, c[0x0][0xb20] ;  /* 0x0002c800ff087b82 */ /* 0x000e700000000800 */
[----:B------:R-:W2:Y:S01]  /*1450*/  LDC.64 R2, c[0x0][0xb28] ;  /* 0x0002ca00ff027b82 */ /* 0x000ea20000000a00 */
[----:B----4-:R-:W-:-:S04]  /*1460*/  IMAD.HI.U32 R13, R11, R5, RZ ;  /* 0x000000050b0d7227 */ /* 0x010fc800078e00ff */
[----:B------:R-:W-:-:S04]  /*1470*/  IMAD.HI.U32 R5, R92, R5, RZ ;  /* 0x000000055c057227 */ /* 0x000fc800078e00ff */
[----:B---3--:R-:W-:-:S05]  /*1480*/  IMAD.HI.U32 R14, R12, R6, RZ ;  /* 0x000000060c0e7227 */ /* 0x008fca00078e00ff */
[-C--:B------:R-:W-:Y:S01]  /*1490*/  @P2 SHF.R.U32.HI R12, RZ, R7.reuse, R14 ;  /* 0x00000007ff0c2219 */ /* 0x080fe2000001160e */
[----:B------:R-:W-:Y:S01]  /*14a0*/  IMAD.HI.U32 R14, R93, R6, RZ ;  /* 0x000000065d0e7227 */ /* 0x000fe200078e00ff */
[-C--:B-1----:R-:W-:Y:S02]  /*14b0*/  @P1 SHF.R.U32.HI R11, RZ, R8.reuse, R13 ;  /* 0x00000008ff0b1219 */ /* 0x082fe4000001160d */
[----:B------:R-:W-:Y:S02]  /*14c0*/  SHF.R.U32.HI R5, RZ, R8, R5 ;  /* 0x00000008ff057219 */ /* 0x000fe40000011605 */
[----:B------:R-:W-:Y:S02]  /*14d0*/  SHF.R.U32.HI R14, RZ, R7, R14 ;  /* 0x00000007ff0e7219 */ /* 0x000fe4000001160e */
[----:B------:R-:W-:Y:S01]  /*14e0*/  SEL R5, R92, R5, !P1 ;  /* 0x000000055c057207 */ /* 0x000fe20004800000 */
[----:B--2---:R-:W-:Y:S01]  /*14f0*/  IMAD.HI.U32 R13, R11, R2, RZ ;  /* 0x000000020b0d7227 */ /* 0x004fe200078e00ff */
[----:B------:R-:W-:-:S03]  /*1500*/  SEL R14, R93, R14, !P2 ;  /* 0x0000000e5d0e7207 */ /* 0x000fc60005000000 */
[----:B------:R-:W-:Y:S01]  /*1510*/  IMAD.HI.U32 R6, R12, R2, RZ ;  /* 0x000000020c067227 */ /* 0x000fe200078e00ff */
[----:B------:R-:W-:-:S04]  /*1520*/  @P0 SHF.R.U32.HI R11, RZ, R3, R13 ;  /* 0x00000003ff0b0219 */ /* 0x000fc8000001160d */
[----:B------:R-:W-:Y:S01]  /*1530*/  @P0 SHF.R.U32.HI R12, RZ, R3, R6 ;  /* 0x00000003ff0c0219 */ /* 0x000fe20000011606 */
[----:B------:R-:W-:-:S04]  /*1540*/  IMAD R11, R11, R10, RZ ;  /* 0x0000000a0b0b7224 */ /* 0x000fc800078e02ff */
[----:B------:R-:W-:Y:S01]  /*1550*/  IMAD R6, R12, R10, RZ ;  /* 0x0000000a0c067224 */ /* 0x000fe200078e02ff */
[----:B------:R-:W-:-:S04]  /*1560*/  ISETP.GE.AND P1, PT, R5, R11, PT ;  /* 0x0000000b0500720c */ /* 0x000fc80003f26270 */
[----:B------:R-:W-:Y:S01]  /*1570*/  ISETP.GE.OR P1, PT, R14, R6, P1 ;  /* 0x000000060e00720c */ /* 0x000fe20000f26670 */
[----:B------:R-:W-:-:S05]  /*1580*/  IMAD.HI.U32 R6, R5, R2, RZ ;  /* 0x0000000205067227 */ /* 0x000fca00078e00ff */
[----:B------:R-:W-:-:S04]  /*1590*/  SHF.R.U32.HI R6, RZ, R3, R6 ;  /* 0x00000003ff067219 */ /* 0x000fc80000011606 */
[----:B------:R-:W-:-:S03]  /*15a0*/  SEL R6, R5, R6, !P0 ;  /* 0x0000000605067207 */ /* 0x000fc60004000000 */
[----:B------:R-:W-:Y:S01]  /*15b0*/  @!P1 IMAD.HI.U32 R7, R14, R2, RZ ;  /* 0x000000020e079227 */ /* 0x000fe200078e00ff */
[----:B------:R-:W-:-:S04]  /*15c0*/  IADD3 R2, PT, PT, -R6, RZ, RZ ;  /* 0x000000ff06027210 */ /* 0x000fc80007ffe1ff */
[----:B------:R-:W-:Y:S01]  /*15d0*/  @!P1 SHF.R.U32.HI R3, RZ, R3, R7 ;  /* 0x00000003ff039219 */ /* 0x000fe20000011607 */
[----:B------:R-:W-:Y:S01]  /*15e0*/  IMAD R2, R10, R2, R5 ;  /* 0x000000020a027224 */ /* 0x000fe200078e0205 */
[----:B------:R-:W-:Y:S02]  /*15f0*/  IADD3 R7, PT, PT, -R5, RZ, RZ ;  /* 0x000000ff05077210 */ /* 0x000fe40007ffe1ff */
[----:B------:R-:W-:-:S03]  /*1600*/  @!P1 SEL R3, R14, R3, !P0 ;  /* 0x000000030e039207 */ /* 0x000fc60004000000 */
[----:B------:R-:W-:Y:S02]  /*1610*/  IMAD R7, R4, R7, R92 ;  /* 0x0000000704077224 */ /* 0x000fe400078e025c */
[--C-:B------:R-:W-:Y:S02]  /*1620*/  @!P1 IMAD.IADD R6, R6, 0x1, -R3.reuse ;  /* 0x0000000106069824 */ /* 0x100fe400078e0a03 */
[----:B------:R-:W-:Y:S01]  /*1630*/  @!P1 IMAD R3, R2, R12, R3 ;  /* 0x0000000c02039224 */ /* 0x000fe200078e0203 */
[----:B------:R-:W-:Y:S01]  /*1640*/  IADD3 R2, PT, PT, -R14, RZ, RZ ;  /* 0x000000ff0e027210 */ /* 0x000fe20007ffe1ff */
[----:B------:R-:W-:Y:S02]  /*1650*/  @!P1 IMAD R5, R6, R10, R14 ;  /* 0x0000000a06059224 */ /* 0x000fe400078e020e */
[----:B------:R-:W-:Y:S02]  /*1660*/  @!P1 IMAD.MOV.U32 R14, RZ, RZ, R3 ;  /* 0x000000ffff0e9224 */ /* 0x000fe400078e0003 */
[----:B------:R-:W-:-:S02]  /*1670*/  IMAD R2, R9, R2, R93 ;  /* 0x0000000209027224 */ /* 0x000fc400078e025d */
[----:B------:R-:W-:Y:S02]  /*1680*/  IMAD R92, R5, R4, R7 ;  /* 0x00000004055c7224 */ /* 0x000fe400078e0207 */
[----:B------:R-:W-:Y:S02]  /*1690*/  IMAD R93, R14, R9, R2 ;  /* 0x000000090e5d7224 */ /* 0x000fe400078e0202 */
.L_x_16:
[----:B------:R-:W1:Y:S01]  /*16a0*/  LDCU UR4, c[0x0][0xb30] ;  /* 0x00016600ff0477ac */ /* 0x000e620008000800 */
[----:B------:R-:W2:Y:S08]  /*16b0*/  S2UR UR37, SR_CgaCtaId ;  /* 0x00000000002579c3 */ /* 0x000eb00000008800 */
[----:B------:R-:W3:Y:S01]  /*16c0*/  LDC R40, c[0x0][0xb24] ;  /* 0x0002c900ff287b82 */ /* 0x000ee20000000800 */
[----:B-1----:R-:W-:-:S09]  /*16d0*/  UISETP.NE.AND UP1, UPT, UR4, 0x1, UPT ;  /* 0x000000010400788c */ /* 0x002fd2000bf25270 */
[----:B--2---:R-:W-:Y:S05]  /*16e0*/  BRA.U UP1, `(.L_x_17) ;  /* 0x0000000101407547 */ /* 0x004fea000b800000 */
[----:B------:R-:W1:Y:S08]  /*16f0*/  LDC.64 R4, c[0x0][0xb10] ;  /* 0x0002c400ff047b82 */ /* 0x000e700000000a00 */
[----:B------:R-:W2:Y:S08]  /*1700*/  LDC.64 R2, c[0x0][0xb18] ;  /* 0x0002c600ff027b82 */ /* 0x000eb00000000a00 */
[----:B------:R-:W4:Y:S08]  /*1710*/  LDC R6, c[0x0][0xb20] ;  /* 0x0002c800ff067b82 */ /* 0x000f300000000800 */
[----:B------:R-:W3:Y:S01]  /*1720*/  LDC R7, c[0x0][0xb0c] ;  /* 0x0002c300ff077b82 */ /* 0x000ee20000000800 */
[----:B-1----:R-:W-:-:S05]  /*1730*/  IMAD.HI.U32 R4, R93, R4, RZ ;  /* 0x000000045d047227 */ /* 0x002fca00078e00ff */
[----:B------:R-:W-:Y:S01]  /*1740*/  SHF.R.U32.HI R4, RZ, R5, R4 ;  /* 0x00000005ff047219 */ /* 0x000fe20000011604 */
[----:B--2---:R-:W-:Y:S01]  /*1750*/  IMAD.HI.U32 R3, R92, R3, RZ ;  /* 0x000000035c037227 */ /* 0x004fe200078e00ff */
[----:B------:R-:W-:-:S04]  /*1760*/  ISETP.NE.AND P0, PT, R2, 0x1, PT ;  /* 0x000000010200780c */ /* 0x000fc80003f05270 */
[----:B----4-:R-:W-:-:S04]  /*1770*/  SHF.R.U32.HI R3, RZ, R6, R3 ;  /* 0x00000006ff037219 */ /* 0x010fc80000011603 */
[----:B------:R-:W-:Y:S02]  /*1780*/  SEL R3, R92, R3, !P0 ;  /* 0x000000035c037207 */ /* 0x000fe40004000000 */
[----:B---3--:R-:W-:-:S04]  /*1790*/  ISETP.NE.AND P1, PT, R7, 0x1, PT ;  /* 0x000000010700780c */ /* 0x008fc80003f25270 */
[----:B------:R-:W-:-:S05]  /*17a0*/  SEL R4, R93, R4, !P1 ;  /* 0x000000045d047207 */ /* 0x000fca0004800000 */
[----:B------:R-:W-:Y:S02]  /*17b0*/  IMAD.IADD R5, R3, 0x1, -R4 ;  /* 0x0000000103057824 */ /* 0x000fe400078e0a04 */
[----:B------:R-:W-:Y:S02]  /*17c0*/  IMAD.IADD R3, R4, 0x1, -R3 ;  /* 0x0000000104037824 */ /* 0x000fe400078e0a03 */
[----:B------:R-:W-:Y:S02]  /*17d0*/  IMAD R93, R5, R7, R93 ;  /* 0x00000007055d7224 */ /* 0x000fe400078e025d */
[----:B------:R-:W-:-:S07]  /*17e0*/  IMAD R92, R3, R2, R92 ;  /* 0x00000002035c7224 */ /* 0x000fce00078e025c */
.L_x_17:
[----:B------:R-:W-:Y:S01]  /*17f0*/  BAR.SYNC.DEFER_BLOCKING 0x0 ;  /* 0x0000000000007b1d */ /* 0x000fe20000010000 */
[----:B------:R-:W-:Y:S01]  /*1800*/  UISETP.NE.AND UP1, UPT, UR8, 0x2, UPT ;  /* 0x000000020800788c */ /* 0x000fe2000bf25270 */
[----:B------:R-:W-:Y:S02]  /*1810*/  ISETP.NE.OR P5, PT, R0, 0x2, !P5 ;  /* 0x000000020000780c */ /* 0x000fe40006fa5670 */
[----:B------:R-:W-:-:S06]  /*1820*/  LOP3.LUT R2, R108, 0x1f, RZ, 0xc0, !PT ;  /* 0x0000001f6c027812 */ /* 0x000fcc00078ec0ff */
[----:B------:R-:W-:Y:S05]  /*1830*/  BRA.U UP1, `(.L_x_18) ;  /* 0x0000002501907547 */ /* 0x000fea000b800000 */
[----:B------:R-:W1:Y:S01]  /*1840*/  LDCU UR13, c[0x0][0x38c] ;  /* 0x00007180ff0d77ac */ /* 0x000e620008000800 */
[----:B------:R-:W2:Y:S01]  /*1850*/  LDC R8, c[0x0][0x370] ;  /* 0x0000dc00ff087b82 */ /* 0x000ea20000000800 */
[----:B------:R-:W-:Y:S01]  /*1860*/  PLOP3.LUT P1, PT, PT, PT, UP2, 0x80, 0x8 ;  /* 0x000000000008781c */ /* 0x000fe20003f2f028 */
[----:B------:R-:W-:Y:S01]  /*1870*/  IMAD.MOV.U32 R15, RZ, RZ, 0x1 ;  /* 0x00000001ff0f7424 */ /* 0x000fe200078e00ff */
[----:B------:R-:W-:Y:S01]  /*1880*/  ISETP.EQ.OR P4, PT, R2, RZ, P5 ;  /* 0x000000ff0200720c */ /* 0x000fe20002f82670 */
[----:B------:R-:W-:Y:S01]  /*1890*/  IMAD.MOV.U32 R14, RZ, RZ, RZ ;  /* 0x000000ffff0e7224 */ /* 0x000fe200078e00ff */
[----:B------:R-:W-:Y:S02]  /*18a0*/  PLOP3.LUT P1, PT, P1, PT, PT, 0x8, 0x80 ;  /* 0x000000000080781c */ /* 0x000fe40000f2e170 */
[----:B------:R-:W-:Y:S01]  /*18b0*/  CS2R R12, SRZ ;  /* 0x00000000000c7805 */ /* 0x000fe2000001ff00 */
[----:B------:R-:W-:Y:S01]  /*18c0*/  IMAD.MOV.U32 R11, RZ, RZ, 0x1 ;  /* 0x00000001ff0b7424 */ /* 0x000fe200078e00ff */
[----:B------:R-:W4:Y:S01]  /*18d0*/  LDC R0, c[0x0][0x374] ;  /* 0x0000dd00ff007b82 */ /* 0x000f220000000800 */
[----:B------:R-:W2:Y:S01]  /*18e0*/  LDCU.64 UR22, c[0x0][0x348] ;  /* 0x00006900ff1677ac */ /* 0x000ea20008000a00 */
[----:B------:R-:W-:Y:S01]  /*18f0*/  UMOV UR6, URZ ;  /* 0x000000ff00067c82 */ /* 0x000fe20008000000 */
[----:B-1----:R-:W-:-:S04]  /*1900*/  UIADD3 UR5, UPT, UPT, UR13, 0xf, URZ ;  /* 0x0000000f0d057890 */ /* 0x002fc8000fffe0ff */
[----:B------:R-:W-:-:S04]  /*1910*/  USHF.R.S32.HI UR4, URZ, 0x1f, UR5 ;  /* 0x0000001fff047899 */ /* 0x000fc80008011405 */
[----:B------:R-:W-:-:S04]  /*1920*/  ULEA.HI UR4, UR4, UR5, URZ, 0x4 ;  /* 0x0000000504047291 */ /* 0x000fc8000f8f20ff */
[----:B------:R-:W-:Y:S02]  /*1930*/  USHF.R.S32.HI UR15, URZ, 0x4, UR4 ;  /* 0x00000004ff0f7899 */ /* 0x000fe40008011404 */
[----:B------:R-:W-:Y:S02]  /*1940*/  UIADD3 UR4, UPT, UPT, UR13, -0x1, URZ ;  /* 0xffffffff0d047890 */ /* 0x000fe4000fffe0ff */
[----:B------:R-:W-:Y:S02]  /*1950*/  UISETP.LT.U32.AND UP0, UPT, UR15, 0x29, UPT ;  /* 0x000000290f00788c */ /* 0x000fe4000bf01070 */
[----:B------:R-:W-:Y:S02]  /*1960*/  UISETP.GE.U32.AND UP1, UPT, UR4, -0x1f, UPT ;  /* 0xffffffe10400788c */ /* 0x000fe4000bf26070 */
[----:B------:R-:W-:Y:S02]  /*1970*/  USEL UR14, UR15, 0x29, UP0 ;  /* 0x000000290f0e7887 */ /* 0x000fe40008000000 */
[----:B------:R-:W-:-:S02]  /*1980*/  UIADD3 UR13, UPT, UPT, UR13, 0x1e, URZ ;  /* 0x0000001e0d0d7890 */ /* 0x000fc4000fffe0ff */
[----:B------:R-:W-:Y:S02]  /*1990*/  UIADD3 UR5, UPT, UPT, UR14, -0x1, URZ ;  /* 0xffffffff0e057890 */ /* 0x000fe4000fffe0ff */
[----:B------:R-:W-:-:S03]  /*19a0*/  UIADD3 UR7, UPT, UPT, UR15, -UR14, URZ ;  /* 0x8000000e0f077290 */ /* 0x000fc6000fffe0ff */
[----:B------:R-:W-:-:S04]  /*19b0*/  @UP1 UIADD3 UR5, UPT, UPT, UR14, URZ, URZ ;  /* 0x000000ff0e051290 */ /* 0x000fc8000fffe0ff */
[----:B--2---:R-:W-:-:S12]  /*19c0*/  UIADD3 UR5, UPT, UPT, UR5, 0x1, URZ ;  /* 0x0000000105057890 */ /* 0x004fd8000fffe0ff */
.L_x_36:
[----:B------:R-:W-:Y:S01]  /*19d0*/  UISETP.NE.AND UP0, UPT, UR37, URZ, UPT ;  /* 0x000000ff2500728c */ /* 0x000fe2000bf05270 */
[----:B------:R-:W1:Y:S08]  /*19e0*/  S2UR UR37, SR_CgaCtaId ;  /* 0x00000000002579c3 */ /* 0x000e700000008800 */
[----:B------:R-:W-:Y:S05]  /*19f0*/  BRA.U UP0, `(.L_x_19) ;  /* 0x0000000100347547 */ /* 0x000fea000b800000 */
[----:B------:R-:W2:Y:S01]  /*1a00*/  S2R R2, SR_CgaCtaId ;  /* 0x0000000000027919 */ /* 0x000ea20000008800 */
[----:B------:R-:W-:-:S04]  /*1a10*/  MOV R3, 0x400 ;  /* 0x0000040000037802 */ /* 0x000fc80000000f00 */
[----:B--2---:R-:W-:Y:S02]  /*1a20*/  LEA R2, R2, R3, 0x18 ;  /* 0x0000000302027211 */ /* 0x004fe400078ec0ff */
[----:B------:R-:W-:-:S03]  /*1a30*/  SHF.L.U32 R3, R11, 0x1f, RZ ;  /* 0x0000001f0b037819 */ /* 0x000fc600000006ff */
[----:B------:R-:W-:-:S04]  /*1a40*/  IMAD R2, R12, 0x8, R2 ;  /* 0x000000080c027824 */ /* 0x000fc800078e0202 */
[----:B------:R-:W2:Y:S02]  /*1a50*/  SYNCS.PHASECHK.TRANS64.TRYWAIT P0, [R2+URZ+0x330], R3 ;  /* 0x00033003020075a7 */ /* 0x000ea400080011ff */
[----:B--2---:R-:W-:Y:S05]  /*1a60*/  @!P0 BRA `(.L_x_20) ;  /* 0x0000006000608947 */ /* 0x004fea0003800000 */
.L_x_140:
[----:B------:R-:W-:Y:S01]  /*1a70*/  VIADD R12, R12, 0x1 ;  /* 0x000000010c0c7836 */ /* 0x000fe20000000000 */
[----:B------:R2:W-:Y:S04]  /*1a80*/  SYNCS.ARRIVE.TRANS64.A1T0 RZ, [R2+URZ+0x320], RZ ;  /* 0x000320ff02ff79a7 */ /* 0x0005e800081000ff */
[----:B------:R-:W-:-:S04]  /*1a90*/  ISETP.NE.AND P0, PT, R12, 0x2, PT ;  /* 0x000000020c00780c */ /* 0x000fc80003f05270 */
[----:B------:R-:W-:Y:S02]  /*1aa0*/  SEL R12, R12, RZ, P0 ;  /* 0x000000ff0c0c7207 */ /* 0x000fe40000000000 */
[----:B--2---:R-:W-:-:S04]  /*1ab0*/  SEL R2, RZ, 0x1, P0 ;  /* 0x00000001ff027807 */ /* 0x004fc80000000000 */
[----:B------:R-:W-:-:S07]  /*1ac0*/  LOP3.LUT R11, R11, R2, RZ, 0x3c, !PT ;  /* 0x000000020b0b7212 */ /* 0x000fce00078e3cff */
.L_x_19:
[----:B------:R-:W-:Y:S01]  /*1ad0*/  UMOV UR4, 0x400 ;  /* 0x0000040000047882 */ /* 0x000fe20000000000 */
[----:B------:R-:W-:Y:S01]  /*1ae0*/  SHF.L.U32 R2, R15, 0x1f, RZ ;  /* 0x0000001f0f027819 */ /* 0x000fe200000006ff */
[----:B-1----:R-:W-:Y:S01]  /*1af0*/  ULEA UR4, UR37, UR4, 0x18 ;  /* 0x0000000425047291 */ /* 0x002fe2000f8ec0ff */
[----:B------:R-:W-:Y:S01]  /*1b00*/  R2UR UR35, R93 ;  /* 0x000000005d2372ca */ /* 0x000fe200000e0000 */
[----:B------:R-:W-:Y:S01]  /*1b10*/  UISETP.GE.U32.AND UP0, UPT, UR13, 0x1f, UPT ;  /* 0x0000001f0d00788c */ /* 0x000fe2000bf06070 */
[----:B------:R-:W-:Y:S01]  /*1b20*/  R2UR UR11, R92 ;  /* 0x000000005c0b72ca */ /* 0x000fe200000e0000 */
[----:B------:R-:W-:Y:S01]  /*1b30*/  ULEA UR8, UR6, UR4, 0x3 ;  /* 0x0000000406087291 */ /* 0x000fe2000f8e18ff */
[----:B------:R-:W-:-:S08]  /*1b40*/  UMOV UR24, URZ ;  /* 0x000000ff00187c82 */ /* 0x000fd00008000000 */
[----:B------:R1:W2:Y:S01]  /*1b50*/  SYNCS.PHASECHK.TRANS64.TRYWAIT P0, [UR8+0x148], R2 ;  /* 0x00014802ff0075a7 */ /* 0x0002a20008001108 */
[----:B------:R-:W-:Y:S02]  /*1b60*/  USHF.L.U32 UR35, UR35, 0x7, URZ ;  /* 0x0000000723237899 */ /* 0x000fe400080006ff */
[----:B------:R-:W-:Y:S01]  /*1b70*/  USHF.L.U32 UR11, UR11, 0x5, URZ ;  /* 0x000000050b0b7899 */ /* 0x000fe200080006ff */
[----:B------:R-:W-:Y:S11]  /*1b80*/  BRA.U !UP0, `(.L_x_21) ;  /* 0x0000000108a87547 */ /* 0x000ff6000b800000 */
[----:B------:R-:W-:Y:S01]  /*1b90*/  UMOV UR16, URZ ;  /* 0x000000ff00107c82 */ /* 0x000fe20008000000 */
[----:B------:R-:W-:-:S05]  /*1ba0*/  UMOV UR17, UR6 ;  /* 0x0000000600117c82 */ /* 0x000fca0008000000 */
.L_x_26:
[----:B-1----:R-:W-:Y:S01]  /*1bb0*/  ULEA UR33, UR17, UR4, 0x3 ;  /* 0x0000000411217291 */ /* 0x002fe2000f8e18ff */
[----:B--2---:R-:W-:Y:S01]  /*1bc0*/  @!P5 MOV R3, 0x1400 ;  /* 0x000014000003d802 */ /* 0x004fe20000000f00 */
[----:B--2---:R-:W-:Y:S10]  /*1bd0*/  @P0 BRA `(.L_x_22) ;  /* 0x00000000000c0947 */ /* 0x004ff40003800000 */
[----:B------:R-:W-:-:S04]  /*1be0*/  SHF.L.U32 R4, R15, 0x1f, RZ ;  /* 0x0000001f0f047819 */ /* 0x000fc800000006ff */
[----:B------:R-:W2:Y:S02]  /*1bf0*/  SYNCS.PHASECHK.TRANS64.TRYWAIT P0, [UR33+0x148], R4 ;  /* 0x00014804ff0075a7 */ /* 0x000ea40008001121 */
[----:B--2---:R-:W-:Y:S05]  /*1c00*/  @!P0 BRA `(.L_x_23) ;  /* 0x00000060000c8947 */ /* 0x004fea0003800000 */
.L_x_22:
[----:B------:R2:W-:Y:S01]  /*1c10*/  @!P5 SYNCS.ARRIVE.TRANS64 RZ, [UR33], R3 ;  /* 0x00000003ffffd9a7 */ /* 0x0005e20008000021 */
[----:B------:R-:W-:Y:S04]  /*1c20*/  BSSY.RECONVERGENT B0, `(.L_x_24) ;  /* 0x0000003000007945 */ /* 0x000fe80003800200 */
[----:B------:R-:W-:Y:S05]  /*1c30*/  @P4 BRA `(.L_x_25) ;  /* 0x0000000000044947 */ /* 0x000fea0003800000 */
[----:B------:R-:W-:Y:S05]  /*1c40*/  BPT.TRAP 0x1 ;  /* 0x000000040000795c */ /* 0x000fea0000300000 */
.L_x_25:
[----:B------:R-:W-:Y:S05]  /*1c50*/  BSYNC.RECONVERGENT B0 ;  /* 0x0000000000007941 */ /* 0x000fea0003800200 */
.L_x_24:
[----:B------:R-:W-:Y:S02]  /*1c60*/  UIADD3 UR6, UPT, UPT, UR17, 0x1, URZ ;  /* 0x0000000111067890 */ /* 0x000fe4000fffe0ff */
[----:B------:R-:W-:Y:S02]  /*1c70*/  ULEA UR32, UR17, UR4, 0xc ;  /* 0x0000000411207291 */ /* 0x000fe4000f8e60ff */
[----:B------:R-:W-:Y:S02]  /*1c80*/  UISETP.NE.AND UP0, UPT, UR6, 0x29, UPT ;  /* 0x000000290600788c */ /* 0x000fe4000bf05270 */
[----:B------:R-:W-:Y:S02]  /*1c90*/  UIADD3 UR26, UP1, UPT, UR22, 0x80, URZ ;  /* 0x00000080161a7890 */ /* 0x000fe4000ff3e0ff */
[----:B------:R-:W-:Y:S02]  /*1ca0*/  USEL UR9, URZ, 0x1, UP0 ;  /* 0x00000001ff097887 */ /* 0x000fe40008000000 */
[----:B------:R-:W-:-:S02]  /*1cb0*/  USEL UR6, UR6, URZ, UP0 ;  /* 0x000000ff06067287 */ /* 0x000fc40008000000 */
[----:B------:R-:W-:Y:S02]  /*1cc0*/  UIADD3 UR20, UP0, UPT, UR22, 0x180, URZ ;  /* 0x0000018016147890 */ /* 0x000fe4000ff1e0ff */
[----:B------:R-:W-:Y:S01]  /*1cd0*/  ULEA UR8, UR6, UR4, 0x3 ;  /* 0x0000000406087291 */ /* 0x000fe2000f8e18ff */
[----:B------:R-:W-:Y:S01]  /*1ce0*/  LOP3.LUT R15, R15, UR9, RZ, 0x3c, !PT ;  /* 0x000000090f0f7c12 */ /* 0x000fe2000f8e3cff */
[----:B------:R-:W-:Y:S02]  /*1cf0*/  USHF.L.U32 UR34, UR16, 0x4, URZ ;  /* 0x0000000410227899 */ /* 0x000fe400080006ff */
[----:B------:R-:W-:Y:S01]  /*1d00*/  UIADD3.X UR27, UPT, UPT, URZ, UR23, URZ, UP1, !UPT ;  /* 0x00000017ff1b7290 */ /* 0x000fe20008ffe4ff */
[----:B-1----:R-:W-:Y:S01]  /*1d10*/  SHF.L.U32 R2, R15, 0x1f, RZ ;  /* 0x0000001f0f027819 */ /* 0x002fe200000006ff */
[----:B------:R-:W-:Y:S02]  /*1d20*/  UIADD3 UR32, UPT, UPT, UR32, 0x4600, URZ ;  /* 0x0000460020207890 */ /* 0x000fe4000fffe0ff */
[----:B------:R-:W-:Y:S01]  /*1d30*/  UIADD3.X UR21, UPT, UPT, URZ, UR23, URZ, UP0, !UPT ;  /* 0x00000017ff157290 */ /* 0x000fe200087fe4ff */
[----:B------:R1:W1:Y:S01]  /*1d40*/  SYNCS.PHASECHK.TRANS64.TRYWAIT P0, [UR8+0x148], R2 ;  /* 0x00014802ff0075a7 */ /* 0x0002620008001108 */
[----:B------:R-:W-:Y:S01]  /*1d50*/  ULEA UR8, UR17, UR4, 0xa ;  /* 0x0000000411087291 */ /* 0x000fe2000f8e50ff */
[----:B------:R-:W-:Y:S01]  /*1d60*/  UMOV UR18, 0x0 ;  /* 0x0000000000127882 */ /* 0x000fe20000000000 */
[----:B------:R-:W-:-:S02]  /*1d70*/  UMOV UR19, 0x10000000 ;  /* 0x1000000000137882 */ /* 0x000fc40000000000 */
[----:B------:R-:W-:Y:S01]  /*1d80*/  UIADD3 UR8, UPT, UPT, UR8, 0x2d600, URZ ;  /* 0x0002d60008087890 */ /* 0x000fe2000fffe0ff */
[----:B------:R1:W-:Y:S01]  /*1d90*/  UTMALDG.3D [UR32], [UR26], desc[UR18] ;  /* 0x000012201a0075b4 */ /* 0x0003e20008011000 */
[----:B------:R-:W-:Y:S01]  /*1da0*/  UMOV UR12, UR36 ;  /* 0x00000024000c7c82 */ /* 0x000fe20008000000 */
[----:B------:R-:W-:Y:S01]  /*1db0*/  UMOV UR9, UR33 ;  /* 0x0000002100097c82 */ /* 0x000fe20008000000 */
[----:B------:R-:W-:Y:S01]  /*1dc0*/  UMOV UR10, UR34 ;  /* 0x00000022000a7c82 */ /* 0x000fe20008000000 */
[----:B------:R-:W-:Y:S01]  /*1dd0*/  UIADD3 UR16, UPT, UPT, UR16, 0x1, URZ ;  /* 0x0000000110107890 */ /* 0x000fe2000fffe0ff */
[----:B------:R-:W-:Y:S01]  /*1de0*/  UMOV UR24, UR5 ;  /* 0x0000000500187c82 */ /* 0x000fe20008000000 */
[----:B------:R-:W-:Y:S02]  /*1df0*/  UMOV UR17, UR6 ;  /* 0x0000000600117c82 */ /* 0x000fe40008000000 */
[----:B------:R1:W-:Y:S01]  /*1e00*/  UTMALDG.3D [UR8], [UR20], desc[UR18] ;  /* 0x00001208140075b4 */ /* 0x0003e20008011000 */
[----:B------:R-:W-:-:S09]  /*1e10*/  UISETP.NE.AND UP0, UPT, UR16, UR5, UPT ;  /* 0x000000051000728c */ /* 0x000fd2000bf05270 */
[----:B------:R-:W-:Y:S05]  /*1e20*/  BRA.U UP0, `(.L_x_26) ;  /* 0xfffffffd00607547 */ /* 0x000fea000b83ffff */
.L_x_21:
[----:B-1----:R-:W-:Y:S01]  /*1e30*/  ULEA UR8, UR6, UR4, 0x3 ;  /* 0x0000000406087291 */ /* 0x002fe2000f8e18ff */
[----:B------:R-:W-:Y:S01]  /*1e40*/  SHF.L.U32 R2, R15, 0x1f, RZ ;  /* 0x0000001f0f027819 */ /* 0x000fe200000006ff */
[----:B------:R-:W-:Y:S01]  /*1e50*/  @!P1 SYNCS.ARRIVE.TRANS64.A1T0 RZ, [UR4+0x2b8], RZ ;  /* 0x0002b8ffffff99a7 */ /* 0x000fe20008100004 */
[----:B------:R-:W-:-:S06]  /*1e60*/  UISETP.GT.AND UP0, UPT, UR15, UR14, UPT ;  /* 0x0000000e0f00728c */ /* 0x000fcc000bf04270 */
[----:B--2---:R1:W2:Y:S03]  /*1e70*/  SYNCS.PHASECHK.TRANS64.TRYWAIT P0, [UR8+0x148], R2 ;  /* 0x00014802ff0075a7 */ /* 0x0042a60008001108 */
[----:B------:R-:W-:Y:S05]  /*1e80*/  BRA.U !UP0, `(.L_x_27) ;  /* 0x0000000108ac7547 */ /* 0x000fea000b800000 */
[----:B------:R-:W-:Y:S01]  /*1e90*/  UIADD3 UR21, UPT, UPT, UR7, UR24, URZ ;  /* 0x0000001807157290 */ /* 0x000fe2000fffe0ff */
[----:B------:R-:W-:-:S11]  /*1ea0*/  UMOV UR25, UR6 ;  /* 0x0000000600197c82 */ /* 0x000fd60008000000 */
.L_x_32:
[----:B-1----:R-:W-:Y:S01]  /*1eb0*/  ULEA UR17, UR25, UR4, 0x3 ;  /* 0x0000000419117291 */ /* 0x002fe2000f8e18ff */
[----:B--2---:R-:W-:Y:S01]  /*1ec0*/  @!P5 MOV R3, 0x1400 ;  /* 0x000014000003d802 */ /* 0x004fe20000000f00 */
[----:B--2---:R-:W-:Y:S10]  /*1ed0*/  @P0 BRA `(.L_x_28) ;  /* 0x00000000000c0947 */ /* 0x004ff40003800000 */
[----:B------:R-:W-:-:S04]  /*1ee0*/  SHF.L.U32 R4, R15, 0x1f, RZ ;  /* 0x0000001f0f047819 */ /* 0x000fc800000006ff */
[----:B------:R-:W2:Y:S02]  /*1ef0*/  SYNCS.PHASECHK.TRANS64.TRYWAIT P0, [UR17+0x148], R4 ;  /* 0x00014804ff0075a7 */ /* 0x000ea40008001111 */
[----:B--2---:R-:W-:Y:S05]  /*1f00*/  @!P0 BRA `(.L_x_29) ;  /* 0x0000005c00648947 */ /* 0x004fea0003800000 */
.L_x_28:
[----:B------:R2:W-:Y:S01]  /*1f10*/  @!P5 SYNCS.ARRIVE.TRANS64 RZ, [UR17], R3 ;  /* 0x00000003ffffd9a7 */ /* 0x0005e20008000011 */
[----:B------:R-:W-:Y:S04]  /*1f20*/  BSSY.RECONVERGENT B0, `(.L_x_30) ;  /* 0x0000003000007945 */ /* 0x000fe80003800200 */
[----:B------:R-:W-:Y:S05]  /*1f30*/  @P4 BRA `(.L_x_31) ;  /* 0x0000000000044947 */ /* 0x000fea0003800000 */
[----:B------:R-:W-:Y:S05]  /*1f40*/  BPT.TRAP 0x1 ;  /* 0x000000040000795c */ /* 0x000fea0000300000 */
.L_x_31:
[----:B------:R-:W-:Y:S05]  /*1f50*/  BSYNC.RECONVERGENT B0 ;  /* 0x0000000000007941 */ /* 0x000fea0003800200 */
.L_x_30:
        /* <DEDUP_REMOVED lines=10> */
[----:B------:R-:W-:Y:S01]  /*2000*/  UIADD3 UR16, UPT, UPT, UR16, 0x4600, URZ ;  /* 0x0000460010107890 */ /* 0x000fe2000fffe0ff */
[----:B-1----:R-:W-:Y:S01]  /*2010*/  SHF.L.U32 R2, R15, 0x1f, RZ ;  /* 0x0000001f0f027819 */ /* 0x002fe200000006ff */
[----:B------:R-:W-:Y:S02]  /*2020*/  UIADD3.X UR31, UPT, UPT, URZ, UR23, URZ, UP1, !UPT ;  /* 0x00000017ff1f7290 */ /* 0x000fe40008ffe4ff */
[----:B------:R-:W-:Y:S01]  /*2030*/  UIADD3.X UR29, UPT, UPT, URZ, UR23, URZ, UP0, !UPT ;  /* 0x00000017ff1d7290 */ /* 0x000fe200087fe4ff */
[----:B------:R1:W1:Y:S01]  /*2040*/  SYNCS.PHASECHK.TRANS64.TRYWAIT P0, [UR8+0x148], R2 ;  /* 0x00014802ff0075a7 */ /* 0x0002620008001108 */
[----:B------:R-:W-:Y:S01]  /*2050*/  ULEA UR8, UR25, UR4, 0xa ;  /* 0x0000000419087291 */ /* 0x000fe2000f8e50ff */
[----:B------:R-:W-:Y:S01]  /*2060*/  UMOV UR26, 0x0 ;  /* 0x00000000001a7882 */ /* 0x000fe20000000000 */
[----:B------:R-:W-:-:S02]  /*2070*/  UMOV UR27, 0x10000000 ;  /* 0x10000000001b7882 */ /* 0x000fc40000000000 */
[----:B------:R-:W-:Y:S01]  /*2080*/  UIADD3 UR8, UPT, UPT, UR8, 0x2d600, URZ ;  /* 0x0002d60008087890 */ /* 0x000fe2000fffe0ff */
[----:B------:R-:W-:Y:S01]  /*2090*/  UMOV UR19, UR35 ;  /* 0x0000002300137c82 */ /* 0x000fe20008000000 */
[----:B------:R-:W-:Y:S01]  /*20a0*/  UMOV UR20, UR36 ;  /* 0x0000002400147c82 */ /* 0x000fe20008000000 */
[----:B------:R-:W-:Y:S01]  /*20b0*/  UMOV UR12, UR36 ;  /* 0x00000024000c7c82 */ /* 0x000fe20008000000 */
[----:B------:R-:W-:Y:S01]  /*20c0*/  UMOV UR9, UR17 ;  /* 0x0000001100097c82 */ /* 0x000fe20008000000 */
[----:B------:R-:W-:Y:S01]  /*20d0*/  UMOV UR10, UR18 ;  /* 0x00000012000a7c82 */ /* 0x000fe20008000000 */
[----:B------:R1:W-:Y:S01]  /*20e0*/  UTMALDG.3D [UR16], [UR30], desc[UR26] ;  /* 0x00001a101e0075b4 */ /* 0x0003e20008011000 */
[----:B------:R-:W-:Y:S01]  /*20f0*/  UIADD3 UR24, UPT, UPT, UR24, 0x1, URZ ;  /* 0x0000000118187890 */ /* 0x000fe2000fffe0ff */
[----:B------:R-:W-:-:S03]  /*2100*/  UMOV UR25, UR6 ;  /* 0x0000000600197c82 */ /* 0x000fc60008000000 */
[----:B------:R-:W-:Y:S01]  /*2110*/  UISETP.NE.AND UP0, UPT, UR24, UR21, UPT ;  /* 0x000000151800728c */ /* 0x000fe2000bf05270 */
[----:B------:R1:W-:Y:S08]  /*2120*/  UTMALDG.3D [UR8], [UR28], desc[UR26] ;  /* 0x00001a081c0075b4 */ /* 0x0003f00008011000 */
[----:B------:R-:W-:Y:S05]  /*2130*/  BRA.U UP0, `(.L_x_32) ;  /* 0xfffffffd005c7547 */ /* 0x000fea000b83ffff */
.L_x_27:
[C---:B-1----:R-:W-:Y:S01]  /*2140*/  LEA R2, R14.reuse, UR4, 0x3 ;  /* 0x000000040e027c11 */ /* 0x042fe2000f8e18ff */
[----:B------:R-:W-:Y:S01]  /*2150*/  NOP ;  /* 0x0000000000007918 */ /* 0x000fe20000000000 */
[----:B--2---:R-:W-:Y:S02]  /*2160*/  SHF.L.U32 R3, R13, 0x1f, RZ ;  /* 0x0000001f0d037819 */ /* 0x004fe400000006ff */
[----:B------:R-:W-:Y:S02]  /*2170*/  LEA R4, R14, UR4, 0x4 ;  /* 0x000000040e047c11 */ /* 0x000fe4000f8e20ff */
[----:B------:R-:W1:Y:S02]  /*2180*/  SYNCS.PHASECHK.TRANS64.TRYWAIT P0, [R2+URZ+0x2c0], R3 ;  /* 0x0002c003020075a7 */ /* 0x000e6400080011ff */
[----:B-1----:R-:W-:Y:S05]  /*2190*/  @!P0 BRA `(.L_x_33) ;  /* 0x0000005800d88947 */ /* 0x002fea0003800000 */
.L_x_143:
[----:B------:R-:W2:Y:S01]  /*21a0*/  LDS.128 R4, [R4+0x350] ;  /* 0x0003500004047984 */ /* 0x000ea20000000c00 */
[----:B---3--:R-:W-:Y:S01]  /*21b0*/  ISETP.GE.AND P0, PT, R40, 0x1, PT ;  /* 0x000000012800780c */ /* 0x008fe20003f06270 */
[----:B-1----:R-:W-:Y:S01]  /*21c0*/  VIADD R2, R2, 0x2d0 ;  /* 0x000002d002027836 */ /* 0x002fe20000000000 */
[----:B------:R-:W-:Y:S01]  /*21d0*/  @!PT LDS RZ, [RZ] ;  /* 0x00000000fffff984 */ /* 0x000fe20000000800 */
[----:B------:R-:W-:Y:S01]  /*21e0*/  @!PT LDS RZ, [RZ] ;  /* 0x00000000fffff984 */ /* 0x000fe20000000800 */
[----:B------:R-:W-:Y:S01]  /*21f0*/  @!PT LDS RZ, [RZ] ;  /* 0x00000000fffff984 */ /* 0x000fe20000000800 */
[----:B------:R-:W-:Y:S01]  /*2200*/  @!PT LDS RZ, [RZ] ;  /* 0x00000000fffff984 */ /* 0x000fe20000000800 */
[----:B------:R1:W-:Y:S06]  /*2210*/  MEMBAR.ALL.CTA ;  /* 0x0000000000007992 */ /* 0x0003ec0000008000 */
[----:B-1----:R-:W1:Y:S01]  /*2220*/  FENCE.VIEW.ASYNC.S ;  /* 0x00000000000073c6 */ /* 0x002e620000000000 */
[----:B------:R-:W-:-:S04]  /*2230*/  PRMT R2, RZ, 0x654, R2 ;  /* 0x00000654ff027816 */ /* 0x000fc80000000002 */
[----:B-1----:R1:W-:Y:S01]  /*2240*/  SYNCS.ARRIVE.TRANS64.RED.A1T0 RZ, [R2+URZ], RZ ;  /* 0x000000ff02ff79a7 */ /* 0x0023e200081004ff */
[----:B--2---:R-:W-:-:S13]  /*2250*/  LOP3.LUT P2, RZ, R6, 0x1, RZ, 0xc0, !PT ;  /* 0x0000000106ff7812 */ /* 0x004fda000784c0ff */
[----:B------:R-:W-:Y:S01]  /*2260*/  @P2 SHF.R.U32.HI R3, RZ, 0x10, R5 ;  /* 0x00000010ff032819 */ /* 0x000fe20000011605 */
[----:B------:R-:W-:Y:S01]  /*2270*/  VOTEU.ANY UP0, P2 ;  /* 0x0000000000ff7886 */ /* 0x000fe20001000100 */
[----:B------:R-:W-:Y:S02]  /*2280*/  @P2 MOV R10, R4 ;  /* 0x00000004000a2202 */ /* 0x000fe40000000f00 */
[----:B------:R-:W-:Y:S02]  /*2290*/  @P2 R2UR.BROADCAST UR8, R3 ;  /* 0x00000000030822ca */ /* 0x000fe400008e0000 */
[----:B------:R-:W-:-:S11]  /*22a0*/  @P2 LOP3.LUT R9, R5, 0xffff, RZ, 0xc0, !PT ;  /* 0x0000ffff05092812 */ /* 0x000fd600078ec0ff */
[----:B------:R-:W-:Y:S01]  /*22b0*/  @UP0 UMOV UR36, UR8 ;  /* 0x0000000800240c82 */ /* 0x000fe20008000000 */
[----:B-1----:R-:W-:Y:S05]  /*22c0*/  @!P0 BRA `(.L_x_34) ;  /* 0x0000000000b88947 */ /* 0x002fea0003800000 */
[----:B------:R-:W4:Y:S01]  /*22d0*/  LDC.64 R4, c[0x0][0xb18] ;  /* 0x0002c600ff047b82 */ /* 0x000f220000000a00 */
[----:B------:R-:W-:-:S07]  /*22e0*/  ISETP.NE.AND P3, PT, R40, 0x1, PT ;  /* 0x000000012800780c */ /* 0x000fce0003f65270 */
[----:B------:R-:W1:Y:S08]  /*22f0*/  LDC.64 R6, c[0x0][0xb10] ;  /* 0x0002c400ff067b82 */ /* 0x000e700000000a00 */
[----:B------:R-:W2:Y:S08]  /*2300*/  LDC R16, c[0x0][0xb20] ;  /* 0x0002c800ff107b82 */ /* 0x000eb00000000800 */
[----:B------:R-:W3:Y:S01]  /*2310*/  LDC R17, c[0x0][0xb0c] ;  /* 0x0002c300ff117b82 */ /* 0x000ee20000000800 */
[----:B----4-:R-:W-:Y:S01]  /*2320*/  IMAD.HI.U32 R19, R0, R5, RZ ;  /* 0x0000000500137227 */ /* 0x010fe200078e00ff */
[----:B------:R-:W-:-:S03]  /*2330*/  ISETP.NE.AND P0, PT, R4, 0x1, PT ;  /* 0x000000010400780c */ /* 0x000fc60003f05270 */
[----:B------:R-:W-:-:S03]  /*2340*/  IMAD.HI.U32 R5, R9, R5, RZ ;  /* 0x0000000509057227 */ /* 0x000fc600078e00ff */
[----:B------:R-:W4:Y:S01]  /*2350*/  LDC.64 R2, c[0x0][0xb28] ;  /* 0x0002ca00ff027b82 */ /* 0x000f220000000a00 */
[----:B-1----:R-:W-:-:S04]  /*2360*/  IMAD.HI.U32 R20, R8, R6, RZ ;  /* 0x0000000608147227 */ /* 0x002fc800078e00ff */
[----:B------:R-:W-:Y:S01]  /*2370*/  IMAD.HI.U32 R21, R10, R6, RZ ;  /* 0x000000060a157227 */ /* 0x000fe200078e00ff */
[----:B------:R-:W-:Y:S02]  /*2380*/  SHF.R.U32.HI R20, RZ, R7, R20 ;  /* 0x00000007ff147219 */ /* 0x000fe40000011614 */
[-C--:B--2---:R-:W-:Y:S02]  /*2390*/  SHF.R.U32.HI R19, RZ, R16.reuse, R19 ;  /* 0x00000010ff137219 */ /* 0x084fe40000011613 */
[----:B------:R-:W-:Y:S02]  /*23a0*/  SHF.R.U32.HI R5, RZ, R16, R5 ;  /* 0x00000010ff057219 */ /* 0x000fe40000011605 */
[----:B------:R-:W-:Y:S02]  /*23b0*/  SEL R19, R0, R19, !P0 ;  /* 0x0000001300137207 */ /* 0x000fe40004000000 */
[----:B------:R-:W-:Y:S02]  /*23c0*/  SHF.R.U32.HI R21, RZ, R7, R21 ;  /* 0x00000007ff157219 */ /* 0x000fe40000011615 */
[----:B---3--:R-:W-:-:S02]  /*23d0*/  ISETP.NE.AND P1, PT, R17, 0x1, PT ;  /* 0x000000011100780c */ /* 0x008fc40003f25270 */
[----:B------:R-:W-:Y:S02]  /*23e0*/  SEL R5, R9, R5, !P0 ;  /* 0x0000000509057207 */ /* 0x000fe40004000000 */
[----:B------:R-:W-:Y:S02]  /*23f0*/  SEL R20, R8, R20, !P1 ;  /* 0x0000001408147207 */ /* 0x000fe40004800000 */
[----:B------:R-:W-:Y:S01]  /*2400*/  SEL R21, R10, R21, !P1 ;  /* 0x000000150a157207 */ /* 0x000fe20004800000 */
[----:B----4-:R-:W-:-:S04]  /*2410*/  IMAD.HI.U32 R18, R19, R2, RZ ;  /* 0x0000000213127227 */ /* 0x010fc800078e00ff */
        /* <DEDUP_REMOVED lines=10> */
[----:B------:R-:W-:-:S04]  /*24c0*/  @!P0 IMAD.HI.U32 R7, R21, R2, RZ ;  /* 0x0000000215078227 */ /* 0x000fc800078e00ff */
[----:B------:R-:W-:Y:S01]  /*24d0*/  IMAD.MOV R2, RZ, RZ, -R6 ;  /* 0x000000ffff027224 */ /* 0x000fe200078e0a06 */
[----:B------:R-:W-:Y:S02]  /*24e0*/  @!P0 SHF.R.U32.HI R3, RZ, R3, R7 ;  /* 0x00000003ff038219 */ /* 0x000fe40000011607 */
[----:B------:R-:W-:Y:S01]  /*24f0*/  IADD3 R7, PT, PT, -R5, RZ, RZ ;  /* 0x000000ff05077210 */ /* 0x000fe20007ffe1ff */
[----:B------:R-:W-:Y:S01]  /*2500*/  IMAD R2, R40, R2, R5 ;  /* 0x0000000228027224 */ /* 0x000fe200078e0205 */
        /* <DEDUP_REMOVED lines=10> */
.L_x_34:
[----:B------:R-:W1:Y:S02]  /*25b0*/  LDCU UR8, c[0x0][0xb30] ;  /* 0x00016600ff0877ac */ /* 0x000e640008000800 */
[----:B-1----:R-:W-:-:S09]  /*25c0*/  UISETP.NE.AND UP0, UPT, UR8, 0x1, UPT ;  /* 0x000000010800788c */ /* 0x002fd2000bf05270 */
[----:B------:R-:W-:Y:S05]  /*25d0*/  BRA.U UP0, `(.L_x_35) ;  /* 0x0000000100407547 */ /* 0x000fea000b800000 */
[----:B------:R-:W1:Y:S08]  /*25e0*/  LDC.64 R4, c[0x0][0xb10] ;  /* 0x0002c400ff047b82 */ /* 0x000e700000000a00 */
[----:B------:R-:W2:Y:S08]  /*25f0*/  LDC.64 R2, c[0x0][0xb18] ;  /* 0x0002c600ff027b82 */ /* 0x000eb00000000a00 */
[----:B------:R-:W3:Y:S08]  /*2600*/  LDC R6, c[0x0][0xb20] ;  /* 0x0002c800ff067b82 */ /* 0x000ef00000000800 */
[----:B------:R-:W4:Y:S01]  /*2610*/  LDC R7, c[0x0][0xb0c] ;  /* 0x0002c300ff077b82 */ /* 0x000f220000000800 */
[----:B-1----:R-:W-:-:S05]  /*2620*/  IMAD.HI.U32 R4, R10, R4, RZ ;  /* 0x000000040a047227 */ /* 0x002fca00078e00ff */
[----:B------:R-:W-:Y:S01]  /*2630*/  SHF.R.U32.HI R4, RZ, R5, R4 ;  /* 0x00000005ff047219 */ /* 0x000fe20000011604 */
[----:B--2---:R-:W-:Y:S01]  /*2640*/  IMAD.HI.U32 R3, R9, R3, RZ ;  /* 0x0000000309037227 */ /* 0x004fe200078e00ff */
[----:B------:R-:W-:-:S04]  /*2650*/  ISETP.NE.AND P0, PT, R2, 0x1, PT ;  /* 0x000000010200780c */ /* 0x000fc80003f05270 */
[----:B---3--:R-:W-:-:S04]  /*2660*/  SHF.R.U32.HI R3, RZ, R6, R3 ;  /* 0x00000006ff037219 */ /* 0x008fc80000011603 */
[----:B------:R-:W-:Y:S02]  /*2670*/  SEL R3, R9, R3, !P0 ;  /* 0x0000000309037207 */ /* 0x000fe40004000000 */
[----:B----4-:R-:W-:-:S04]  /*2680*/  ISETP.NE.AND P1, PT, R7, 0x1, PT ;  /* 0x000000010700780c */ /* 0x010fc80003f25270 */
[----:B------:R-:W-:-:S05]  /*2690*/  SEL R4, R10, R4, !P1 ;  /* 0x000000040a047207 */ /* 0x000fca0004800000 */
[----:B------:R-:W-:Y:S02]  /*26a0*/  IMAD.IADD R5, R3, 0x1, -R4 ;  /* 0x0000000103057824 */ /* 0x000fe400078e0a04 */
[----:B------:R-:W-:Y:S02]  /*26b0*/  IMAD.IADD R3, R4, 0x1, -R3 ;  /* 0x0000000104037824 */ /* 0x000fe400078e0a03 */
[----:B------:R-:W-:Y:S02]  /*26c0*/  IMAD R10, R5, R7, R10 ;  /* 0x00000007050a7224 */ /* 0x000fe400078e020a */
[----:B------:R-:W-:-:S07]  /*26d0*/  IMAD R9, R3, R2, R9 ;  /* 0x0000000203097224 */ /* 0x000fce00078e0209 */
.L_x_35:
[----:B------:R-:W-:Y:S01]  /*26e0*/  VIADD R14, R14, 0x1 ;  /* 0x000000010e0e7836 */ /* 0x000fe20000000000 */
[----:B------:R-:W-:Y:S01]  /*26f0*/  PLOP3.LUT P1, PT, PT, PT, PT, 0x80, 0x8 ;  /* 0x000000000008781c */ /* 0x000fe20003f2f070 */
[----:B------:R-:W-:Y:S02]  /*2700*/  IMAD.IADD R93, R10, 0x1, R91 ;  /* 0x000000010a5d7824 */ /* 0x000fe400078e025b */
[----:B------:R-:W-:Y:S01]  /*2710*/  IMAD.IADD R92, R9, 0x1, R90 ;  /* 0x00000001095c7824 */ /* 0x000fe200078e025a */
[----:B------:R-:W-:-:S04]  /*2720*/  ISETP.NE.AND P0, PT, R14, 0x2, PT ;  /* 0x000000020e00780c */ /* 0x000fc80003f05270 */
[----:B------:R-:W-:Y:S02]  /*2730*/  SEL R2, RZ, 0x1, P0 ;  /* 0x00000001ff027807 */ /* 0x000fe40000000000 */
[----:B------:R-:W-:Y:S02]  /*2740*/  SEL R14, R14, RZ, P0 ;  /* 0x000000ff0e0e7207 */ /* 0x000fe40000000000 */
[----:B------:R-:W-:Y:S01]  /*2750*/  LOP3.LUT R13, R13, R2, RZ, 0x3c, !PT ;  /* 0x000000020d0d7212 */ /* 0x000fe200078e3cff */
[----:B------:R-:W-:Y:S06]  /*2760*/  @P2 BRA `(.L_x_36) ;  /* 0xfffffff000982947 */ /* 0x000fec000383ffff */
[----:B------:R-:W-:Y:S01]  /*2770*/  UIADD3 UR4, UPT, UPT, UR4, 0x148, URZ ;  /* 0x0000014804047890 */ /* 0x000fe2000fffe0ff */
[----:B------:R-:W-:-:S03]  /*2780*/  SHF.L.U32 R2, R15, 0x1f, RZ ;  /* 0x0000001f0f027819 */ /* 0x000fc600000006ff */
[----:B------:R-:W-:-:S09]  /*2790*/  ULEA UR5, UR6, UR4, 0x3 ;  /* 0x0000000406057291 */ /* 0x000fd2000f8e18ff */
[----:B------:R-:W1:Y:S02]  /*27a0*/  SYNCS.PHASECHK.TRANS64.TRYWAIT P0, [UR5], R2 ;  /* 0x00000002ff0075a7 */ /* 0x000e640008001105 */
[----:B-1----:R-:W-:Y:S05]  /*27b0*/  @!P0 BRA `(.L_x_37) ;  /* 0x0000005400648947 */ /* 0x002fea0003800000 */
.L_x_145:
[----:B------:R-:W-:-:S04]  /*27c0*/  UIADD3 UR6, UPT, UPT, UR6, 0x1, URZ ;  /* 0x0000000106067890 */ /* 0x000fc8000fffe0ff */
[----:B------:R-:W-:-:S04]  /*27d0*/  UISETP.NE.AND UP0, UPT, UR6, 0x29, UPT ;  /* 0x000000290600788c */ /* 0x000fc8000bf05270 */
[----:B------:R-:W-:Y:S02]  /*27e0*/  USEL UR7, URZ, 0x1, UP0 ;  /* 0x00000001ff077887 */ /* 0x000fe40008000000 */
[----:B------:R-:W-:-:S04]  /*27f0*/  USEL UR6, UR6, URZ, UP0 ;  /* 0x000000ff06067287 */ /* 0x000fc80008000000 */
[----:B------:R-:W-:Y:S01]  /*2800*/  ULEA UR5, UR6, UR4, 0x3 ;  /* 0x0000000406057291 */ /* 0x000fe2000f8e18ff */
[----:B-1----:R-:W-:-:S04]  /*2810*/  LOP3.LUT R2, R15, UR7, RZ, 0x3c, !PT ;  /* 0x000000070f027c12 */ /* 0x002fc8000f8e3cff */
[----:B------:R-:W-:-:S04]  /*2820*/  SHF.L.U32 R3, R2, 0x1f, RZ ;  /* 0x0000001f02037819 */ /* 0x000fc800000006ff */
[----:B------:R-:W1:Y:S02]  /*2830*/  SYNCS.PHASECHK.TRANS64.TRYWAIT P0, [UR5], R3 ;  /* 0x00000003ff0075a7 */ /* 0x000e640008001105 */
[----:B-1----:R-:W-:Y:S05]  /*2840*/  @!P0 BRA `(.L_x_38) ;  /* 0x0000005400588947 */ /* 0x002fea0003800000 */
.L_x_147:
[----:B------:R-:W-:-:S04]  /*2850*/  UIADD3 UR6, UPT, UPT, UR6, 0x1, URZ ;  /* 0x0000000106067890 */ /* 0x000fc8000fffe0ff */
[----:B------:R-:W-:-:S04]  /*2860*/  UISETP.NE.AND UP0, UPT, UR6, 0x29, UPT ;  /* 0x000000290600788c */ /* 0x000fc8000bf05270 */
[----:B------:R-:W-:Y:S02]  /*2870*/  USEL UR7, URZ, 0x1, UP0 ;  /* 0x00000001ff077887 */ /* 0x000fe40008000000 */
[----:B------:R-:W-:-:S04]  /*2880*/  USEL UR6, UR6, URZ, UP0 ;  /* 0x000000ff06067287 */ /* 0x000fc80008000000 */
[----:B------:R-:W-:Y:S01]  /*2890*/  ULEA UR5, UR6, UR4, 0x3 ;  /* 0x0000000406057291 */ /* 0x000fe2000f8e18ff */
[----:B------:R-:W-:-:S04]  /*28a0*/  LOP3.LUT R2, R2, UR7, RZ, 0x3c, !PT ;  /* 0x0000000702027c12 */ /* 0x000fc8000f8e3cff */
[----:B-1----:R-:W-:-:S04]  /*28b0*/  SHF.L.U32 R3, R2, 0x1f, RZ ;  /* 0x0000001f02037819 */ /* 0x002fc800000006ff */
[----:B------:R-:W1:Y:S02]  /*28c0*/  SYNCS.PHASECHK.TRANS64.TRYWAIT P0, [UR5], R3 ;  /* 0x00000003ff0075a7 */ /* 0x000e640008001105 */
[----:B-1----:R-:W-:Y:S05]  /*28d0*/  @!P0 BRA `(.L_x_39) ;  /* 0x00000054004c8947 */ /* 0x002fea0003800000 */
.L_x_149:
        /* <DEDUP_REMOVED lines=9> */
.L_x_151:
        /* <DEDUP_REMOVED lines=9> */
.L_x_153:
        /* <DEDUP_REMOVED lines=9> */
.L_x_155:
        /* <DEDUP_REMOVED lines=9> */
.L_x_157:
        /* <DEDUP_REMOVED lines=9> */
.L_x_159:
        /* <DEDUP_REMOVED lines=9> */
.L_x_161:
        /* <DEDUP_REMOVED lines=9> */
.L_x_163:
        /* <DEDUP_REMOVED lines=9> */
.L_x_165:
        /* <DEDUP_REMOVED lines=9> */
.L_x_167:
        /* <DEDUP_REMOVED lines=9> */
.L_x_169:
        /* <DEDUP_REMOVED lines=9> */
.L_x_171:
        /* <DEDUP_REMOVED lines=9> */
.L_x_173:
        /* <DEDUP_REMOVED lines=9> */
.L_x_175:
        /* <DEDUP_REMOVED lines=9> */
.L_x_177:
        /* <DEDUP_REMOVED lines=9> */
.L_x_179:
        /* <DEDUP_REMOVED lines=9> */
.L_x_181:
        /* <DEDUP_REMOVED lines=9> */
.L_x_183:
        /* <DEDUP_REMOVED lines=9> */
.L_x_185:
        /* <DEDUP_REMOVED lines=9> */
.L_x_187:
        /* <DEDUP_REMOVED lines=9> */
.L_x_189:
        /* <DEDUP_REMOVED lines=9> */
.L_x_191:
        /* <DEDUP_REMOVED lines=9> */
.L_x_193:
        /* <DEDUP_REMOVED lines=9> */
.L_x_195:
        /* <DEDUP_REMOVED lines=9> */
.L_x_197:
        /* <DEDUP_REMOVED lines=9> */
.L_x_199:
        /* <DEDUP_REMOVED lines=9> */
.L_x_201:
        /* <DEDUP_REMOVED lines=9> */
.L_x_203:
        /* <DEDUP_REMOVED lines=9> */
.L_x_205:
        /* <DEDUP_REMOVED lines=9> */
.L_x_207:
        /* <DEDUP_REMOVED lines=9> */
.L_x_209:
        /* <DEDUP_REMOVED lines=9> */
.L_x_211:
        /* <DEDUP_REMOVED lines=9> */
.L_x_213:
        /* <DEDUP_REMOVED lines=9> */
.L_x_215:
        /* <DEDUP_REMOVED lines=9> */
.L_x_217:
        /* <DEDUP_REMOVED lines=9> */
.L_x_219:
        /* <DEDUP_REMOVED lines=9> */
.L_x_221:
        /* <DEDUP_REMOVED lines=9> */
.L_x_223:
[----:B------:R-:W-:-:S04]  /*3db0*/  UIADD3 UR6, UPT, UPT, UR6, 0x1, URZ ;  /* 0x0000000106067890 */ /* 0x000fc8000fffe0ff */
[----:B------:R-:W-:-:S04]  /*3dc0*/  UISETP.NE.AND UP0, UPT, UR6, 0x29, UPT ;  /* 0x000000290600788c */ /* 0x000fc8000bf05270 */
[----:B------:R-:W-:Y:S02]  /*3dd0*/  USEL UR5, URZ, 0x1, UP0 ;  /* 0x00000001ff057887 */ /* 0x000fe40008000000 */
[----:B------:R-:W-:-:S04]  /*3de0*/  USEL UR6, UR6, URZ, UP0 ;  /* 0x000000ff06067287 */ /* 0x000fc80008000000 */
[----:B------:R-:W-:Y:S01]  /*3df0*/  ULEA UR6, UR6, UR4, 0x3 ;  /* 0x0000000406067291 */ /* 0x000fe2000f8e18ff */
[----:B------:R-:W-:-:S04]  /*3e00*/  LOP3.LUT R2, R2, UR5, RZ, 0x3c, !PT ;  /* 0x0000000502027c12 */ /* 0x000fc8000f8e3cff */
[----:B------:R-:W-:Y:S01]  /*3e10*/  SHF.L.U32 R2, R2, 0x1f, RZ ;  /* 0x0000001f02027819 */ /* 0x000fe200000006ff */
[----:B-1--4-:R-:W-:-:S07]  /*3e20*/  IMAD.U32 R0, RZ, RZ, UR6 ;  /* 0x00000006ff007e24 */ /* 0x012fce000f8e00ff */
.L_x_77:
[----:B-1----:R1:W2:Y:S02]  /*3e30*/  SYNCS.PHASECHK.TRANS64.TRYWAIT P0, [R0+URZ], R2 ;  /* 0x00000002000075a7 */ /* 0x0022a400080011ff */
[----:B--2---:R-:W-:Y:S05]  /*3e40*/  @!P0 NANOSLEEP.SYNCS 0x989680 ;  /* 0x009896800000895d */ /* 0x004fea0003900000 */
[----:B------:R-:W2:Y:S02]  /*3e50*/  @!P0 SYNCS.PHASECHK.TRANS64 P0, [R0+URZ], R2 ;  /* 0x00000002000085a7 */ /* 0x000ea400080010ff */
[----:B--2---:R-:W-:Y:S05]  /*3e60*/  @P0 EXIT ;  /* 0x000000000000094d */ /* 0x004fea0003800000 */
[----:B------:R-:W-:Y:S05]  /*3e70*/  BRA `(.L_x_77) ;  /* 0xfffffffc00ec7947 */ /* 0x000fea000383ffff */
.L_x_18:
[----:B------:R-:W-:-:S04]  /*3e80*/  UISETP.NE.AND UP1, UPT, UR37, URZ, UPT ;  /* 0x000000ff2500728c */ /* 0x000fc8000bf25270 */
[----:B------:R-:W-:-:S09]  /*3e90*/  UISETP.NE.OR UP1, UPT, UR8, 0x1, UP1 ;  /* 0x000000010800788c */ /* 0x000fd20008f25670 */
[----:B------:R-:W-:Y:S05]  /*3ea0*/  BRA.U UP1, `(.L_x_78) ;  /* 0x0000000501487547 */ /* 0x000fea000b800000 */
[----:B------:R-:W-:Y:S01]  /*3eb0*/  ISETP.NE.AND P2, PT, R2, RZ, PT ;  /* 0x000000ff0200720c */ /* 0x000fe20003f45270 */
[----:B------:R-:W-:Y:S01]  /*3ec0*/  IMAD.MOV.U32 R12, RZ, RZ, 0x1 ;  /* 0x00000001ff0c7424 */ /* 0x000fe200078e00ff */
[----:B------:R-:W-:Y:S02]  /*3ed0*/  CS2R R10, SRZ ;  /* 0x00000000000a7805 */ /* 0x000fe4000001ff00 */
[----:B------:R-:W-:Y:S01]  /*3ee0*/  CS2R R8, SRZ ;  /* 0x0000000000087805 */ /* 0x000fe2000001ff00 */
[----:B------:R-:W-:Y:S01]  /*3ef0*/  UMOV UR4, 0x400 ;  /* 0x0000040000047882 */ /* 0x000fe20000000000 */
[----:B------:R-:W-:Y:S01]  /*3f00*/  UMOV UR6, URZ ;  /* 0x000000ff00067c82 */ /* 0x000fe20008000000 */
[----:B------:R-:W-:-:S12]  /*3f10*/  ULEA UR37, UR37, UR4, 0x18 ;  /* 0x0000000425257291 */ /* 0x000fd8000f8ec0ff */
.L_x_82:
[----:B------:R-:W-:Y:S02]  /*3f20*/  LEA R0, R8, UR37, 0x3 ;  /* 0x0000002508007c11 */ /* 0x000fe4000f8e18ff */
[----:B------:R-:W-:-:S03]  /*3f30*/  SHF.L.U32 R4, R9, 0x1f, RZ ;  /* 0x0000001f09047819 */ /* 0x000fc600000006ff */
[----:B------:R-:W-:Y:S01]  /*3f40*/  VIADD R5, R0, 0x330 ;  /* 0x0000033000057836 */ /* 0x000fe20000000000 */
[----:B------:R-:W1:Y:S02]  /*3f50*/  SYNCS.PHASECHK.TRANS64.TRYWAIT P0, [R0+URZ+0x320], R4 ;  /* 0x00032004000075a7 */ /* 0x000e6400080011ff */
[----:B-1----:R-:W-:Y:S05]  /*3f60*/  @!P0 BRA `(.L_x_79) ;  /* 0x0000004c00388947 */ /* 0x002fea0003800000 */
.L_x_224:
[----:B------:R-:W-:Y:S01]  /*3f70*/  ULEA UR5, UR6, UR37, 0x3 ;  /* 0x0000002506057291 */ /* 0x000fe2000f8e18ff */
[----:B-1----:R-:W-:Y:S01]  /*3f80*/  PRMT R0, RZ, 0x654, R5 ;  /* 0x00000654ff007816 */ /* 0x002fe20000000005 */
[----:B------:R-:W-:Y:S01]  /*3f90*/  @!P2 IMAD.MOV.U32 R4, RZ, RZ, 0x10 ;  /* 0x00000010ff04a424 */ /* 0x000fe200078e00ff */
[----:B------:R-:W-:Y:S01]  /*3fa0*/  SHF.L.U32 R5, R12, 0x1f, RZ ;  /* 0x0000001f0c057819 */ /* 0x000fe200000006ff */
[----:B------:R-:W-:Y:S01]  /*3fb0*/  UIADD3 UR4, UPT, UPT, UR5, 0x2c0, URZ ;  /* 0x000002c005047890 */ /* 0x000fe2000fffe0ff */
[----:B------:R1:W-:Y:S05]  /*3fc0*/  SYNCS.ARRIVE.TRANS64.RED.A1T0 RZ, [R0+URZ], RZ ;  /* 0x000000ff00ff79a7 */ /* 0x0003ea00081004ff */
[----:B------:R-:W-:Y:S01]  /*3fd0*/  IMAD.U32 R6, RZ, RZ, UR4 ;  /* 0x00000004ff067e24 */ /* 0x000fe2000f8e00ff */
[----:B------:R-:W2:Y:S04]  /*3fe0*/  SYNCS.PHASECHK.TRANS64.TRYWAIT P0, [UR5+0x2d0], R5 ;  /* 0x0002d005ff0075a7 */ /* 0x000ea80008001105 */
[----:B------:R-:W-:Y:S01]  /*3ff0*/  PRMT R6, R2, 0x654, R6 ;  /* 0x0000065402067816 */ /* 0x000fe20000000006 */
[----:B-12---:R-:W-:Y:S06]  /*4000*/  @!P0 BRA `(.L_x_80) ;  /* 0x0000004c00248947 */ /* 0x006fec0003800000 */
.L_x_226:
[----:B------:R-:W-:Y:S01]  /*4010*/  ULEA UR4, UR6, UR37, 0x4 ;  /* 0x0000002506047291 */ /* 0x000fe2000f8e20ff */
[----:B------:R-:W-:Y:S01]  /*4020*/  SEL R3, R6, R3, !P2 ;  /* 0x0000000306037207 */ /* 0x000fe20005000000 */
[----:B------:R-:W-:Y:S01]  /*4030*/  UIADD3 UR5, UPT, UPT, UR5, 0x2c0, URZ ;  /* 0x000002c005057890 */ /* 0x000fe2000fffe0ff */
[----:B-1----:R-:W-:Y:S01]  /*4040*/  LEA R0, R11, UR37, 0x3 ;  /* 0x000000250b007c11 */ /* 0x002fe2000f8e18ff */
[----:B------:R-:W-:Y:S01]  /*4050*/  UIADD3 UR4, UPT, UPT, UR4, 0x350, URZ ;  /* 0x0000035004047890 */ /* 0x000fe2000fffe0ff */
[----:B------:R1:W-:Y:S01]  /*4060*/  @!P2 SYNCS.ARRIVE.TRANS64.RED RZ, [R3+URZ], R4 ;  /* 0x0000000403ffa9a7 */ /* 0x0003e200080004ff */
[----:B------:R-:W-:Y:S01]  /*4070*/  UIADD3 UR6, UPT, UPT, UR6, 0x1, URZ ;  /* 0x0000000106067890 */ /* 0x000fe2000fffe0ff */
[----:B------:R-:W-:-:S03]  /*4080*/  VIADD R8, R8, 0x1 ;  /* 0x0000000108087836 */ /* 0x000fc60000000000 */
[----:B------:R-:W-:Y:S02]  /*4090*/  UISETP.NE.AND UP0, UPT, UR6, 0x2, UPT ;  /* 0x000000020600788c */ /* 0x000fe4000bf05270 */
[----:B------:R-:W-:Y:S01]  /*40a0*/  ISETP.NE.AND P0, PT, R8, 0x2, PT ;  /* 0x000000020800780c */ /* 0x000fe20003f05270 */
[----:B------:R-:W-:Y:S06]  /*40b0*/  UGETNEXTWORKID.BROADCAST [UR4], [UR5] ;  /* 0x00000000040073ca */ /* 0x000fec0008000100 */
[----:B------:R-:W-:Y:S02]  /*40c0*/  USEL UR4, URZ, 0x1, UP0 ;  /* 0x00000001ff047887 */ /* 0x000fe40008000000 */
[----:B------:R-:W-:-:S04]  /*40d0*/  USEL UR6, UR6, URZ, UP0 ;  /* 0x000000ff06067287 */ /* 0x000fc80008000000 */
[----:B------:R-:W-:Y:S02]  /*40e0*/  LOP3.LUT R12, R12, UR4, RZ, 0x3c, !PT ;  /* 0x000000040c0c7c12 */ /* 0x000fe4000f8e3cff */
[----:B-1----:R-:W-:-:S04]  /*40f0*/  SHF.L.U32 R4, R10, 0x1f, RZ ;  /* 0x0000001f0a047819 */ /* 0x002fc800000006ff */
[----:B------:R-:W1:Y:S02]  /*4100*/  SYNCS.PHASECHK.TRANS64.TRYWAIT P1, [R0+URZ+0x2c0], R4 ;  /* 0x0002c004000075a7 */ /* 0x000e6400080211ff */
[----:B-1----:R-:W-:Y:S05]  /*4110*/  @!P1 BRA `(.L_x_81) ;  /* 0x0000004800f89947 */ /* 0x002fea0003800000 */
.L_x_227:
[C---:B-1----:R-:W-:Y:S01]  /*4120*/  LEA R4, R11.reuse, UR37, 0x4 ;  /* 0x000000250b047c11 */ /* 0x042fe2000f8e20ff */
[----:B------:R-:W-:Y:S01]  /*4130*/  VIADD R0, R0, 0x2d0 ;  /* 0x000002d000007836 */ /* 0x000fe20000000000 */
[----:B------:R-:W-:Y:S01]  /*4140*/  SEL R8, R8, RZ, P0 ;  /* 0x000000ff08087207 */ /* 0x000fe20000000000 */
[----:B------:R-:W-:-:S03]  /*4150*/  VIADD R11, R11, 0x1 ;  /* 0x000000010b0b7836 */ /* 0x000fc60000000000 */
[----:B------:R-:W1:Y:S01]  /*4160*/  LDS.128 R4, [R4+0x350] ;  /* 0x0003500004047984 */ /* 0x000e620000000c00 */
[----:B------:R-:W-:Y:S02]  /*4170*/  PRMT R0, RZ, 0x654, R0 ;  /* 0x00000654ff007816 */ /* 0x000fe40000000000 */
[C---:B------:R-:W-:Y:S01]  /*4180*/  ISETP.NE.AND P1, PT, R11.reuse, 0x2, PT ;  /* 0x000000020b00780c */ /* 0x040fe20003f25270 */
[----:B------:R-:W-:Y:S01]  /*4190*/  @!PT LDS RZ, [RZ] ;  /* 0x00000000fffff984 */ /* 0x000fe20000000800 */
[----:B------:R-:W-:Y:S01]  /*41a0*/  @!PT LDS RZ, [RZ] ;  /* 0x00000000fffff984 */ /* 0x000fe20000000800 */
[----:B------:R-:W-:Y:S01]  /*41b0*/  @!PT LDS RZ, [RZ] ;  /* 0x00000000fffff984 */ /* 0x000fe20000000800 */
[----:B------:R-:W-:Y:S01]  /*41c0*/  @!PT LDS RZ, [RZ] ;  /* 0x00000000fffff984 */ /* 0x000fe20000000800 */
[----:B------:R2:W-:Y:S06]  /*41d0*/  MEMBAR.ALL.CTA ;  /* 0x0000000000007992 */ /* 0x0005ec0000008000 */
[----:B--2---:R-:W2:Y:S01]  /*41e0*/  FENCE.VIEW.ASYNC.S ;  /* 0x00000000000073c6 */ /* 0x004ea20000000000 */
[----:B------:R-:W-:Y:S01]  /*41f0*/  SEL R11, R11, RZ, P1 ;  /* 0x000000ff0b0b7207 */ /* 0x000fe20000800000 */
[----:B--2---:R2:W-:Y:S01]  /*4200*/  SYNCS.ARRIVE.TRANS64.RED.A1T0 RZ, [R0+URZ], RZ ;  /* 0x000000ff00ff79a7 */ /* 0x0045e200081004ff */
[----:B-1----:R-:W-:-:S02]  /*4210*/  LOP3.LUT P3, RZ, R6, 0x1, RZ, 0xc0, !PT ;  /* 0x0000000106ff7812 */ /* 0x002fc4000786c0ff */
[----:B------:R-:W-:-:S04]  /*4220*/  SEL R4, RZ, 0x1, P1 ;  /* 0x00000001ff047807 */ /* 0x000fc80000800000 */
[----:B------:R-:W-:Y:S02]  /*4230*/  LOP3.LUT R10, R10, R4, RZ, 0x3c, !PT ;  /* 0x000000040a0a7212 */ /* 0x000fe400078e3cff */
[----:B--2---:R-:W-:-:S04]  /*4240*/  SEL R0, RZ, 0x1, P0 ;  /* 0x00000001ff007807 */ /* 0x004fc80000000000 */
[----:B------:R-:W-:Y:S01]  /*4250*/  LOP3.LUT R9, R9, R0, RZ, 0x3c, !PT ;  /* 0x0000000009097212 */ /* 0x000fe200078e3cff */
[----:B------:R-:W-:Y:S06]  /*4260*/  @P3 BRA `(.L_x_82) ;  /* 0xfffffffc002c3947 */ /* 0x000fec000383ffff */
[----:B------:R-:W-:Y:S01]  /*4270*/  ULEA UR5, UR6, UR37, 0x3 ;  /* 0x0000002506057291 */ /* 0x000fe2000f8e18ff */
[----:B------:R-:W-:-:S08]  /*4280*/  SHF.L.U32 R2, R12, 0x1f, RZ ;  /* 0x0000001f0c027819 */ /* 0x000fd000000006ff */
[----:B------:R-:W1:Y:S02]  /*4290*/  SYNCS.PHASECHK.TRANS64 P0, [UR5+0x2d0], R2 ;  /* 0x0002d002ff0075a7 */ /* 0x000e640008001005 */
[----:B-1----:R-:W-:Y:S05]  /*42a0*/  @P0 BRA `(.L_x_83) ;  /* 0x0000000000080947 */ /* 0x002fea0003800000 */
[----:B------:R-:W1:Y:S02]  /*42b0*/  SYNCS.PHASECHK.TRANS64.TRYWAIT P0, [UR5+0x2d0], R2 ;  /* 0x0002d002ff0075a7 */ /* 0x000e640008001105 */
[----:B-1----:R-:W-:Y:S05]  /*42c0*/  @!P0 BRA `(.L_x_84) ;  /* 0x0000004800a08947 */ /* 0x002fea0003800000 */
.L_x_83:
[----:B------:R-:W-:-:S04]  /*42d0*/  UIADD3 UR4, UPT, UPT, UR6, 0x1, URZ ;  /* 0x0000000106047890 */ /* 0x000fc8000fffe0ff */
[----:B------:R-:W-:-:S04]  /*42e0*/  UISETP.NE.AND UP0, UPT, UR4, 0x2, UPT ;  /* 0x000000020400788c */ /* 0x000fc8000bf05270 */
[----:B------:R-:W-:Y:S02]  /*42f0*/  USEL UR7, URZ, 0x1, UP0 ;  /* 0x00000001ff077887 */ /* 0x000fe40008000000 */
[----:B------:R-:W-:-:S04]  /*4300*/  USEL UR4, UR4, URZ, UP0 ;  /* 0x000000ff04047287 */ /* 0x000fc80008000000 */
[----:B------:R-:W-:Y:S01]  /*4310*/  ULEA UR4, UR4, UR37, 0x3 ;  /* 0x0000002504047291 */ /* 0x000fe2000f8e18ff */
[----:B-1----:R-:W-:-:S04]  /*4320*/  LOP3.LUT R2, R12, UR7, RZ, 0x3c, !PT ;  /* 0x000000070c027c12 */ /* 0x002fc8000f8e3cff */
[----:B------:R-:W-:-:S04]  /*4330*/  SHF.L.U32 R0, R2, 0x1f, RZ ;  /* 0x0000001f02007819 */ /* 0x000fc800000006ff */
[----:B------:R-:W1:Y:S02]  /*4340*/  SYNCS.PHASECHK.TRANS64 P0, [UR4+0x2d0], R0 ;  /* 0x0002d000ff0075a7 */ /* 0x000e640008001004 */
[----:B-1----:R-:W-:Y:S05]  /*4350*/  @P0 EXIT ;  /* 0x000000000000094d */ /* 0x002fea0003800000 */
[----:B------:R-:W-:Y:S02]  /*4360*/  SHF.L.U32 R2, R2, 0x1f, RZ ;  /* 0x0000001f02027819 */ /* 0x000fe400000006ff */
[----:B------:R-:W-:-:S07]  /*4370*/  MOV R0, UR4 ;  /* 0x0000000400007c02 */ /* 0x000fce0008000f00 */
.L_x_85:
[----:B-1----:R1:W2:Y:S02]  /*4380*/  SYNCS.PHASECHK.TRANS64.TRYWAIT P0, [R0+URZ+0x2d0], R2 ;  /* 0x0002d002000075a7 */ /* 0x0022a400080011ff */
[----:B--2---:R-:W-:Y:S05]  /*4390*/  @!P0 NANOSLEEP.SYNCS 0x989680 ;  /* 0x009896800000895d */ /* 0x004fea0003900000 */
[----:B------:R-:W2:Y:S02]  /*43a0*/  @!P0 SYNCS.PHASECHK.TRANS64 P0, [R0+URZ+0x2d0], R2 ;  /* 0x0002d002000085a7 */ /* 0x000ea400080010ff */
[----:B--2---:R-:W-:Y:S05]  /*43b0*/  @P0 EXIT ;  /* 0x000000000000094d */ /* 0x004fea0003800000 */
[----:B------:R-:W-:Y:S05]  /*43c0*/  BRA `(.L_x_85) ;  /* 0xfffffffc00ec7947 */ /* 0x000fea000383ffff */
.L_x_78:
[----:B------:R-:W-:-:S09]  /*43d0*/  UISETP.NE.AND UP1, UPT, UR8, URZ, UPT ;  /* 0x000000ff0800728c */ /* 0x000fd2000bf25270 */
[----:B------:R-:W-:Y:S05]  /*43e0*/  BRA.U UP1, `(.L_x_86) ;  /* 0x0000000d01607547 */ /* 0x000fea000b800000 */
[----:B------:R-:W-:Y:S01]  /*43f0*/  UMOV UR4, 0x40 ;  /* 0x0000004000047882 */ /* 0x000fe20000000000 */
[----:B------:R-:W-:Y:S01]  /*4400*/  NOP ;  /* 0x0000000000007918 */ /* 0x000fe20000000000 */
[----:B------:R-:W-:Y:S01]  /*4410*/  ULEA UR4, UR37, UR4, 0x18 ;  /* 0x0000000425047291 */ /* 0x000fe2000f8ec0ff */
[----:B------:R-:W-:Y:S02]  /*4420*/  UMOV UR5, 0x400 ;  /* 0x0000040000057882 */ /* 0x000fe40000000000 */
[----:B------:R-:W-:-:S06]  /*4430*/  ULEA UR37, UR37, UR5, 0x18 ;  /* 0x0000000525257291 */ /* 0x000fcc000f8ec0ff */
[----:B------:R-:W1:Y:S02]  /*4440*/  LDS.U8 R0, [UR4+0x1c] ;  /* 0x00001c04ff007984 */ /* 0x000e640008000000 */
[----:B-1----:R-:W-:-:S13]  /*4450*/  ISETP.NE.AND P0, PT, R0, RZ, PT ;  /* 0x000000ff0000720c */ /* 0x002fda0003f05270 */
[----:B------:R-:W-:Y:S05]  /*4460*/  @P0 BRA `(.L_x_87) ;  /* 0x0000000000580947 */ /* 0x000fea0003800000 */
[----:B------:R-:W-:-:S13]  /*4470*/  ELECT P0, URZ, PT ;  /* 0x0000000000ff782f */ /* 0x000fda0003800000 */
[----:B------:R-:W-:Y:S05]  /*4480*/  @!P0 BRA `(.L_x_88) ;  /* 0x0000000000608947 */ /* 0x000fea0003800000 */
[----:B------:R-:W-:Y:S01]  /*4490*/  UMOV UR5, 0x10 ;  /* 0x0000001000057882 */ /* 0x000fe20000000000 */
[----:B------:R-:W-:Y:S01]  /*44a0*/  HFMA2 R0, -RZ, RZ, 0, 5.9604644775390625e-08 ;  /* 0x00000001ff007431 */ /* 0x000fe200000001ff */
[----:B------:R-:W-:-:S03]  /*44b0*/  MOV R2, 0xffff ;  /* 0x0000ffff00027802 */ /* 0x000fc60000000f00 */
[----:B------:R-:W-:Y:S04]  /*44c0*/  DEPBAR.LE SB1, 0x36 ;  /* 0x00009d800000791a */ /* 0x000fe80000000000 */
[----:B------:R-:W1:Y:S02]  /*44d0*/  UTCATOMSWS.FIND_AND_SET.ALIGN UP0, UR5, UR5 ;  /* 0x00000005000575e3 */ /* 0x000e640008000800 */
[----:B-1----:R-:W-:Y:S01]  /*44e0*/  MOV R3, UR5 ;  /* 0x0000000500037c02 */ /* 0x002fe20008000f00 */
[----:B------:R-:W-:Y:S06]  /*44f0*/  BRA.U UP0, `(.L_x_89) ;  /* 0x0000000100187547 */ /* 0x000fec000b800000 */
.L_x_90:
[----:B------:R-:W-:Y:S05]  /*4500*/  NANOSLEEP 0x64 ;  /* 0x000000640000795d */ /* 0x000fea0003800000 */
[----:B------:R-:W-:-:S05]  /*4510*/  UMOV UR5, 0x10 ;  /* 0x0000001000057882 */ /* 0x000fca0000000000 */
[----:B------:R-:W-:Y:S04]  /*4520*/  DEPBAR.LE SB1, 0x36 ;  /* 0x00009d800000791a */ /* 0x000fe80000000000 */
[----:B------:R-:W1:Y:S02]  /*4530*/  UTCATOMSWS.FIND_AND_SET.ALIGN UP0, UR5, UR5 ;  /* 0x00000005000575e3 */ /* 0x000e640008000800 */
[----:B-1----:R-:W-:Y:S01]  /*4540*/  MOV R3, UR5 ;  /* 0x0000000500037c02 */ /* 0x002fe20008000f00 */
[----:B------:R-:W-:Y:S05]  /*4550*/  BRA.U !UP0, `(.L_x_90) ;  /* 0xfffffffd08e87547 */ /* 0x000fea000b83ffff */
.L_x_89:
[-C--:B------:R-:W-:Y:S02]  /*4560*/  SHF.L.U32 R2, R2, R3.reuse, RZ ;  /* 0x0000000302027219 */ /* 0x080fe400000006ff */
[----:B------:R-:W-:Y:S01]  /*4570*/  SHF.L.U32 R0, R0, R3, RZ ;  /* 0x0000000300007219 */ /* 0x000fe200000006ff */
[----:B------:R-:W-:Y:S02]  /*4580*/  IMAD.SHL.U32 R3, R3, 0x20, RZ ;  /* 0x0000002003037824 */ /* 0x000fe400078e00ff */
[----:B------:R1:W-:Y:S04]  /*4590*/  ATOMS.OR RZ, [UR4+0x14], R2 ;  /* 0x00001402ffff798c */ /* 0x0003e8000b000004 */
[----:B------:R1:W-:Y:S04]  /*45a0*/  ATOMS.OR RZ, [UR4+0x18], R0 ;  /* 0x00001800ffff798c */ /* 0x0003e8000b000004 */
[----:B------:R1:W-:Y:S01]  /*45b0*/  STS [UR37+0x370], R3 ;  /* 0x00037003ff007988 */ /* 0x0003e20008000825 */
[----:B------:R-:W-:Y:S05]  /*45c0*/  BRA `(.L_x_88) ;  /* 0x0000000000107947 */ /* 0x000fea0003800000 */
.L_x_87:
[----:B------:R-:W-:Y:S02]  /*45d0*/  MOV R0, 0xffffffff ;  /* 0xffffffff00007802 */ /* 0x000fe40000000f00 */
[----:B------:R-:W-:-:S03]  /*45e0*/  MOV R2, 0x4610 ;  /* 0x0000461000027802 */ /* 0x000fc60000000f00 */
[----:B------:R1:W-:Y:S04]  /*45f0*/  STS [UR37+0x370], R0 ;  /* 0x00037000ff007988 */ /* 0x0003e80008000825 */
[----:B-1-3-5:R-:W-:Y:S05]  /*4600*/  CALL.REL.NOINC `($__internal_1_$__cuda_sm10x_tcgen05_guardrail_trap_phase_invalid_during_alloc) ;  /* 0x0000004c00307944 */ /* 0x02afea0003c00000 */
.L_x_88:
[----:B------:R-:W-:Y:S05]  /*4610*/  WARPSYNC.ALL ;  /* 0x0000000000007948 */ /* 0x000fea0003800000 */
[----:B------:R-:W2:Y:S01]  /*4620*/  S2UR UR6, SR_CgaCtaId ;  /* 0x00000000000679c3 */ /* 0x000ea20000008800 */
[----:B------:R-:W-:Y:S01]  /*4630*/  UMOV UR4, 0x400 ;  /* 0x0000040000047882 */ /* 0x000fe20000000000 */
[----:B------:R-:W-:-:S06]  /*4640*/  NOP ;  /* 0x0000000000007918 */ /* 0x000fcc0000000000 */
[----:B------:R-:W-:Y:S06]  /*4650*/  BAR.ARV 0x6, 0xa0 ;  /* 0x0182800000007b1d */ /* 0x000fec0000002000 */
[----:B------:R-:W4:Y:S01]  /*4660*/  LDCU UR7, c[0x0][0x38c] ;  /* 0x00007180ff0777ac */ /* 0x000f220008000800 */
[----:B------:R-:W-:Y:S01]  /*4670*/  IMAD.MOV.U32 R11, RZ, RZ, 0x1 ;  /* 0x00000001ff0b7424 */ /* 0x000fe200078e00ff */
[----:B------:R-:W-:Y:S01]  /*4680*/  CS2R R8, SRZ ;  /* 0x0000000000087805 */ /* 0x000fe2000001ff00 */
[----:B------:R-:W-:Y:S01]  /*4690*/  IMAD.MOV.U32 R10, RZ, RZ, RZ ;  /* 0x000000ffff0a7224 */ /* 0x000fe200078e00ff */
[----:B------:R-:W-:Y:S01]  /*46a0*/  UMOV UR18, URZ ;  /* 0x000000ff00127c82 */ /* 0x000fe20008000000 */
[----:B------:R-:W-:Y:S01]  /*46b0*/  UMOV UR17, URZ ;  /* 0x000000ff00117c82 */ /* 0x000fe20008000000 */
[----:B------:R-:W-:Y:S01]  /*46c0*/  UMOV UR20, 0x0 ;  /* 0x0000000000147882 */ /* 0x000fe20000000000 */
[----:B------:R-:W-:Y:S01]  /*46d0*/  UMOV UR21, 0x8080010 ;  /* 0x0808001000157882 */ /* 0x000fe20000000000 */
[----:B--2---:R-:W-:Y:S01]  /*46e0*/  ULEA UR6, UR6, UR4, 0x18 ;  /* 0x0000000406067291 */ /* 0x004fe2000f8ec0ff */
[----:B------:R-:W2:Y:S03]  /*46f0*/  LDCU UR4, c[0x0][0x38c] ;  /* 0x00007180ff0477ac */ /* 0x000ea60008000800 */
[----:B------:R-:W-:-:S02]  /*4700*/  UIADD3 UR11, UPT, UPT, UR6, 0x4600, URZ ;  /* 0x00004600060b7890 */ /* 0x000fc4000fffe0ff */
[----:B----4-:R-:W-:-:S03]  /*4710*/  UIADD3 UR7, UPT, UPT, UR7, 0xf, URZ ;  /* 0x0000000f07077890 */ /* 0x010fc6000fffe0ff */
[----:B-1----:R-:W1:Y:S01]  /*4720*/  LDS R0, [UR6+0x370] ;  /* 0x00037006ff007984 */ /* 0x002e620008000800 */
[----:B------:R-:W-:Y:S02]  /*4730*/  UIADD3 UR12, UPT, UPT, UR6, 0x2d600, URZ ;  /* 0x0002d600060c7890 */ /* 0x000fe4000fffe0ff */
[----:B------:R-:W-:Y:S02]  /*4740*/  USHF.R.S32.HI UR5, URZ, 0x1f, UR7 ;  /* 0x0000001fff057899 */ /* 0x000fe40008011407 */
[----:B------:R-:W-:Y:S02]  /*4750*/  USHF.R.U32.HI UR11, URZ, 0x4, UR11 ;  /* 0x00000004ff0b7899 */ /* 0x000fe4000801160b */
[----:B------:R-:W-:Y:S02]  /*4760*/  ULEA.HI UR5, UR5, UR7, URZ, 0x4 ;  /* 0x0000000705057291 */ /* 0x000fe4000f8f20ff */
[----:B------:R-:W-:Y:S02]  /*4770*/  USHF.R.U32.HI UR12, URZ, 0x4, UR12 ;  /* 0x00000004ff0c7899 */ /* 0x000fe4000801160c */
[----:B------:R-:W-:-:S02]  /*4780*/  USHF.R.S32.HI UR5, URZ, 0x4, UR5 ;  /* 0x00000004ff057899 */ /* 0x000fc40008011405 */
[----:B------:R-:W-:Y:S02]  /*4790*/  ULOP3.LUT UR11, UR11, 0x3fff, URZ, 0xc0, !UPT ;  /* 0x00003fff0b0b7892 */ /* 0x000fe4000f8ec0ff */
[----:B------:R-:W-:Y:S02]  /*47a0*/  UISETP.LT.AND UP0, UPT, UR5, 0x1, UPT ;  /* 0x000000010500788c */ /* 0x000fe4000bf01270 */
[----:B------:R-:W-:Y:S02]  /*47b0*/  ULOP3.LUT UR12, UR12, 0x3fff, URZ, 0xc0, !UPT ;  /* 0x00003fff0c0c7892 */ /* 0x000fe4000f8ec0ff */
[----:B------:R-:W-:Y:S02]  /*47c0*/  USEL UR10, UR5, 0x1, !UP0 ;  /* 0x00000001050a7887 */ /* 0x000fe4000c000000 */
[----:B------:R-:W-:Y:S02]  /*47d0*/  ULOP3.LUT UR11, UR11, 0x10000, URZ, 0xfc, !UPT ;  /* 0x000100000b0b7892 */ /* 0x000fe4000f8efcff */
[----:B------:R-:W-:-:S02]  /*47e0*/  ULOP3.LUT UR12, UR12, 0x10000, URZ, 0xfc, !UPT ;  /* 0x000100000c0c7892 */ /* 0x000fc4000f8efcff */
[----:B------:R-:W-:Y:S02]  /*47f0*/  UIADD3 UR10, UPT, UPT, -UR10, URZ, URZ ;  /* 0x000000ff0a0a7290 */ /* 0x000fe4000fffe1ff */
[----:B--2---:R-:W-:Y:S01]  /*4800*/  UISETP.GE.AND UP3, UPT, UR4, 0x1, UPT ;  /* 0x000000010400788c */ /* 0x004fe2000bf66270 */
[----:B-1----:R-:W-:-:S15]  /*4810*/  R2UR UR19, R0 ;  /* 0x00000000001372ca */ /* 0x002fde00000e0000 */
.L_x_97:
[----:B------:R-:W-:Y:S02]  /*4820*/  LEA R0, R10, UR6, 0x3 ;  /* 0x000000060a007c11 */ /* 0x000fe4000f8e18ff */
[----:B------:R-:W-:Y:S02]  /*4830*/  SHF.L.U32 R2, R9, 0x1f, RZ ;  /* 0x0000001f09027819 */ /* 0x000fe400000006ff */
[----:B------:R-:W-:Y:S01]  /*4840*/  PLOP3.LUT P0, PT, PT, PT, UP3, 0x80, 0x8 ;  /* 0x000000000008781c */ /* 0x000fe20003f0f038 */
[----:B------:R-:W-:Y:S01]  /*4850*/  VIADD R3, R0, 0x2d0 ;  /* 0x000002d000037836 */ /* 0x000fe20000000000 */
[----:B-1----:R-:W1:Y:S02]  /*4860*/  SYNCS.PHASECHK.TRANS64.TRYWAIT P1, [R0+URZ+0x2c0], R2 ;  /* 0x0002c002000075a7 */ /* 0x002e6400080211ff */
[----:B-1--4-:R-:W-:Y:S09]  /*4870*/  @!P1 BRA `(.L_x_91) ;  /* 0x00000044004c9947 */ /* 0x012ff20003800000 */
.L_x_229:
[----:B------:R-:W-:Y:S01]  /*4880*/  LEA R4, R10, UR6, 0x4 ;  /* 0x000000060a047c11 */ /* 0x000fe2000f8e20ff */
[----:B------:R-:W-:Y:S01]  /*4890*/  @UP3 ULEA UR4, UR17, UR6, 0x3 ;  /* 0x0000000611043291 */ /* 0x000fe2000f8e18ff */
[----:B------:R-:W-:Y:S01]  /*48a0*/  PLOP3.LUT P2, PT, PT, PT, PT, 0x80, 0x8 ;  /* 0x000000000008781c */ /* 0x000fe20003f4f070 */
[----:B------:R-:W-:Y:S01]  /*48b0*/  ULEA UR9, UR18, UR6, 0x3 ;  /* 0x0000000612097291 */ /* 0x000fe2000f8e18ff */
[----:B------:R-:W-:Y:S02]  /*48c0*/  PRMT R3, RZ, 0x654, R3 ;  /* 0x00000654ff037816 */ /* 0x000fe40000000003 */
[----:B------:R-:W2:Y:S01]  /*48d0*/  LDS.128 R4, [R4+0x350] ;  /* 0x0003500004047984 */ /* 0x000ea20000000c00 */
[----:B-1----:R-:W-:Y:S02]  /*48e0*/  @P0 SHF.L.U32 R2, R8, 0x1f, RZ ;  /* 0x0000001f08020819 */ /* 0x002fe400000006ff */
[----:B------:R-:W-:Y:S01]  /*48f0*/  SHF.L.U32 R0, R11, 0x1f, RZ ;  /* 0x0000001f0b007819 */ /* 0x000fe200000006ff */
[----:B------:R-:W-:Y:S01]  /*4900*/  @!PT LDS RZ, [RZ] ;  /* 0x00000000fffff984 */ /* 0x000fe20000000800 */
[----:B------:R-:W-:Y:S01]  /*4910*/  @!PT LDS RZ, [RZ] ;  /* 0x00000000fffff984 */ /* 0x000fe20000000800 */
[----:B------:R-:W-:Y:S01]  /*4920*/  @!PT LDS RZ, [RZ] ;  /* 0x00000000fffff984 */ /* 0x000fe20000000800 */
[----:B------:R-:W-:Y:S01]  /*4930*/  @!PT LDS RZ, [RZ] ;  /* 0x00000000fffff984 */ /* 0x000fe20000000800 */
[----:B------:R1:W-:Y:S06]  /*4940*/  MEMBAR.ALL.CTA ;  /* 0x0000000000007992 */ /* 0x0003ec0000008000 */
[----:B-1----:R-:W1:Y:S02]  /*4950*/  FENCE.VIEW.ASYNC.S ;  /* 0x00000000000073c6 */ /* 0x002e640000000000 */
[----:B-1----:R1:W-:Y:S01]  /*4960*/  SYNCS.ARRIVE.TRANS64.RED.A1T0 RZ, [R3+URZ], RZ ;  /* 0x000000ff03ff79a7 */ /* 0x0023e200081004ff */
[----:B------:R1:W4:Y:S01]  /*4970*/  @P0 SYNCS.PHASECHK.TRANS64.TRYWAIT P2, [UR4], R2 ;  /* 0x00000002ff0005a7 */ /* 0x0003220008041104 */
[----:B--2---:R-:W-:Y:S01]  /*4980*/  LOP3.LUT P1, RZ, R6, 0x1, RZ, 0xc0, !PT ;  /* 0x0000000106ff7812 */ /* 0x004fe2000782c0ff */
[----:B------:R-:W2:Y:S02]  /*4990*/  SYNCS.PHASECHK.TRANS64.TRYWAIT P0, [UR9+0x300], R0 ;  /* 0x00030000ff0075a7 */ /* 0x000ea40008001109 */
[----:B-12-4-:R-:W-:Y:S10]  /*49a0*/  @!P0 BRA `(.L_x_92) ;  /* 0x0000004400148947 */ /* 0x016ff40003800000 */
.L_x_231:
[----:B------:R-:W-:Y:S01]  /*49b0*/  IADD3 R10, PT, PT, R10, 0x1, RZ ;  /* 0x000000010a0a7810 */ /* 0x000fe20007ffe0ff */
[----:B------:R-:W-:Y:S06]  /*49c0*/  BRA.U !UP3, `(.L_x_93) ;  /* 0x000000010b887547 */ /* 0x000fec000b800000 */
[----:B------:R-:W-:Y:S02]  /*49d0*/  ULEA UR8, UR18, UR19, 0x5 ;  /* 0x0000001312087291 */ /* 0x000fe4000f8e28ff */
[----:B------:R-:W-:Y:S01]  /*49e0*/  UPLOP3.LUT UP4, UPT, UPT, UPT, UPT, 0x40, 0x4 ;  /* 0x000000000004789c */ /* 0x000fe20003f8e870 */
[----:B------:R-:W-:Y:S01]  /*49f0*/  UMOV UR16, UR10 ;  /* 0x0000000a00107c82 */ /* 0x000fe20008000000 */
[----:B------:R-:W-:Y:S01]  /*4a00*/  UMOV UR15, UR5 ;  /* 0x00000005000f7c82 */ /* 0x000fe20008000000 */
[----:B------:R-:W-:-:S08]  /*4a10*/  UMOV UR14, UR17 ;  /* 0x00000011000e7c82 */ /* 0x000fd00008000000 */
.L_x_96:
[----:B------:R-:W-:Y:S02]  /*4a20*/  UIADD3 UR16, UPT, UPT, UR16, 0x1, URZ ;  /* 0x0000000110107890 */ /* 0x000fe4000fffe0ff */
[----:B--2---:R-:W-:Y:S02]  /*4a30*/  ULEA UR7, UR14, UR6, 0x3 ;  /* 0x000000060e077291 */ /* 0x004fe4000f8e18ff */
[----:B------:R-:W-:Y:S01]  /*4a40*/  UISETP.NE.AND UP0, UPT, UR16, URZ, UPT ;  /* 0x000000ff1000728c */ /* 0x000fe2000bf05270 */
[----:B----4-:R-:W-:Y:S10]  /*4a50*/  @P2 BRA `(.L_x_94) ;  /* 0x00000000000c2947 */ /* 0x010ff40003800000 */
[----:B-1----:R-:W-:Y:S04]  /*4a60*/  SHF.L.U32 R2, R8, 0x1f, RZ ;  /* 0x0000001f08027819 */ /* 0x002fe800000006ff */
[----:B------:R-:W1:Y:S02]  /*4a70*/  SYNCS.PHASECHK.TRANS64.TRYWAIT P0, [UR7], R2 ;  /* 0x00000002ff0075a7 */ /* 0x000e640008001107 */
[----:B-1----:R-:W-:Y:S05]  /*4a80*/  @!P0 BRA `(.L_x_95) ;  /* 0x0000004000f48947 */ /* 0x002fea0003800000 */
.L_x_94:
[----:B------:R-:W-:Y:S01]  /*4a90*/  UISETP.NE.AND UP1, UPT, UR15, 0x1, UPT ;  /* 0x000000010f00788c */ /* 0x000fe2000bf25270 */
[----:B------:R-:W-:Y:S01]  /*4aa0*/  PLOP3.LUT P2, PT, PT, PT, PT, 0x80, 0x8 ;  /* 0x000000000008781c */ /* 0x000fe20003f4f070 */
[----:B------:R-:W-:Y:S02]  /*4ab0*/  UIADD3 UR17, UPT, UPT, UR14, 0x1, URZ ;  /* 0x000000010e117890 */ /* 0x000fe4000fffe0ff */
[----:B------:R-:W-:Y:S02]  /*4ac0*/  ULEA UR22, UR14, UR12, 0x6 ;  /* 0x0000000c0e167291 */ /* 0x000fe4000f8e30ff */
[----:B------:R-:W-:Y:S01]  /*4ad0*/  UISETP.NE.AND UP2, UPT, UR17, 0x29, UPT ;  /* 0x000000291100788c */ /* 0x000fe2000bf45270 */
[----:B------:R-:W-:Y:S01]  /*4ae0*/  PLOP3.LUT P0, PT, PT, PT, UP1, 0x80, 0x8 ;  /* 0x000000000008781c */ /* 0x000fe20003f0f018 */
[----:B------:R-:W-:Y:S02]  /*4af0*/  ULEA UR24, UR14, UR11, 0x8 ;  /* 0x0000000b0e187291 */ /* 0x000fe4000f8e40ff */
[----:B------:R-:W-:Y:S02]  /*4b00*/  USEL UR13, URZ, 0x1, UP2 ;  /* 0x00000001ff0d7887 */ /* 0x000fe40009000000 */
[----:B------:R-:W-:Y:S02]  /*4b10*/  USEL UR17, UR17, URZ, UP2 ;  /* 0x000000ff11117287 */ /* 0x000fe40009000000 */
[----:B------:R-:W-:Y:S02]  /*4b20*/  UIADD3 UR7, UPT, UPT, UR7, 0x148, URZ ;  /* 0x0000014807077890 */ /* 0x000fe4000fffe0ff */
[----:B------:R-:W-:Y:S01]  /*4b30*/  @UP1 ULEA UR4, UR17, UR6, 0x3 ;  /* 0x0000000611041291 */ /* 0x000fe2000f8e18ff */
[----:B------:R-:W-:Y:S01]  /*4b40*/  LOP3.LUT R8, R8, UR13, RZ, 0x3c, !PT ;  /* 0x0000000d08087c12 */ /* 0x000fe2000f8e3cff */
[----:B------:R-:W-:Y:S01]  /*4b50*/  UMOV UR23, 0xc0004010 ;  /* 0xc000401000177882 */ /* 0x000fe20000000000 */
[----:B------:R-:W-:Y:S01]  /*4b60*/  UMOV UR25, 0xc0004010 ;  /* 0xc000401000197882 */ /* 0x000fe20000000000 */
[----:B------:R-:W-:Y:S01]  /*4b70*/  UIADD3 UR15, UPT, UPT, UR15, -0x1, URZ ;  /* 0xffffffff0f0f7890 */ /* 0x000fe2000fffe0ff */
[----:B-1----:R-:W-:Y:S01]  /*4b80*/  @P0 SHF.L.U32 R0, R8, 0x1f, RZ ;  /* 0x0000001f08000819 */ /* 0x002fe200000006ff */
[----:B------:R-:W-:Y:S03]  /*4b90*/  UMOV UR14, UR17 ;  /* 0x00000011000e7c82 */ /* 0x000fe60008000000 */
[----:B------:R2:W4:Y:S01]  /*4ba0*/  @P0 SYNCS.PHASECHK.TRANS64.TRYWAIT P2, [UR4], R0 ;  /* 0x00000000ff0005a7 */ /* 0x0005220008041104 */
[----:B------:R2:W-:Y:S01]  /*4bb0*/  UTCHMMA gdesc[UR24], gdesc[UR22], tmem[UR8], tmem[UR20], idesc[UR21], UP4 ;  /* 0x00ff1416180075ea */ /* 0x0005e2000a000008 */
[----:B------:R-:W-:Y:S01]  /*4bc0*/  UPLOP3.LUT UP4, UPT, UPT, UPT, UPT, 0x80, 0x8 ;  /* 0x000000000008789c */ /* 0x000fe20003f8f070 */
[----:B------:R2:W-:Y:S01]  /*4bd0*/  UTCBAR [UR7], URZ ;  /* 0x000000ff070073e9 */ /* 0x0005e200080000ff */
[----:B------:R-:W-:Y:S09]  /*4be0*/  BRA.U UP0, `(.L_x_96) ;  /* 0xfffffffd008c7547 */ /* 0x000ff2000b83ffff */
.L_x_93:
[----:B------:R-:W-:Y:S01]  /*4bf0*/  UIADD3 UR18, UPT, UPT, UR18, 0x1, URZ ;  /* 0x0000000112127890 */ /* 0x000fe2000fffe0ff */
[C---:B------:R-:W-:Y:S01]  /*4c00*/  ISETP.NE.AND P0, PT, R10.reuse, 0x2, PT ;  /* 0x000000020a00780c */ /* 0x040fe20003f05270 */
[----:B------:R-:W-:Y:S02]  /*4c10*/  UIADD3 UR9, UPT, UPT, UR9, 0x2e0, URZ ;  /* 0x000002e009097890 */ /* 0x000fe4000fffe0ff */
[----:B------:R-:W-:Y:S01]  /*4c20*/  UISETP.NE.AND UP0, UPT, UR18, 0x4, UPT ;  /* 0x000000041200788c */ /* 0x000fe2000bf05270 */
[----:B-12---:R-:W-:Y:S02]  /*4c30*/  SEL R0, RZ, 0x1, P0 ;  /* 0x00000001ff007807 */ /* 0x006fe40000000000 */
[----:B------:R-:W-:Y:S01]  /*4c40*/  SEL R10, R10, RZ, P0 ;  /* 0x000000ff0a0a7207 */ /* 0x000fe20000000000 */
[----:B------:R-:W-:Y:S01]  /*4c50*/  USEL UR4, URZ, 0x1, UP0 ;  /* 0x00000001ff047887 */ /* 0x000fe20008000000 */
[----:B------:R-:W-:Y:S01]  /*4c60*/  LOP3.LUT R9, R9, R0, RZ, 0x3c, !PT ;  /* 0x0000000009097212 */ /* 0x000fe200078e3cff */
[----:B------:R-:W-:Y:S01]  /*4c70*/  USEL UR18, UR18, URZ, UP0 ;  /* 0x000000ff12127287 */ /* 0x000fe20008000000 */
[----:B------:R1:W-:Y:S03]  /*4c80*/  UTCBAR [UR9], URZ ;  /* 0x000000ff090073e9 */ /* 0x0003e600080000ff */
[----:B------:R-:W-:Y:S01]  /*4c90*/  LOP3.LUT R11, R11, UR4, RZ, 0x3c, !PT ;  /* 0x000000040b0b7c12 */ /* 0x000fe2000f8e3cff */
[----:B------:R-:W-:Y:S07]  /*4ca0*/  @P1 BRA `(.L_x_97) ;  /* 0xfffffff800dc1947 */ /* 0x000fee000383ffff */
[----:B------:R-:W2:Y:S01]  /*4cb0*/  S2UR UR4, SR_CgaCtaId ;  /* 0x00000000000479c3 */ /* 0x000ea20000008800 */
[----:B------:R-:W-:Y:S01]  /*4cc0*/  ELECT P0, URZ, PT ;  /* 0x0000000000ff782f */ /* 0x000fe20003800000 */
[----:B------:R-:W-:Y:S01]  /*4cd0*/  IMAD.MOV.U32 R0, RZ, RZ, 0x1 ;  /* 0x00000001ff007424 */ /* 0x000fe200078e00ff */
[----:B------:R-:W-:Y:S01]  /*4ce0*/  UIADD3 UR6, UPT, UPT, UR6, 0x300, URZ ;  /* 0x0000030006067890 */ /* 0x000fe2000fffe0ff */
[----:B------:R-:W-:Y:S01]  /*4cf0*/  SHF.L.U32 R2, R11, 0x1f, RZ ;  /* 0x0000001f0b027819 */ /* 0x000fe200000006ff */
[----:B------:R-:W-:-:S03]  /*4d00*/  UMOV UR5, 0x40 ;  /* 0x0000004000057882 */ /* 0x000fc60000000000 */
[----:B------:R-:W-:Y:S01]  /*4d10*/  UVIRTCOUNT.DEALLOC.SMPOOL 0x80 ;  /* 0x000000800000784c */ /* 0x000fe20000000000 */
[----:B--2---:R-:W-:Y:S02]  /*4d20*/  ULEA UR4, UR4, UR5, 0x18 ;  /* 0x0000000504047291 */ /* 0x004fe4000f8ec0ff */
[----:B------:R-:W-:-:S07]  /*4d30*/  ULEA UR5, UR18, UR6, 0x3 ;  /* 0x0000000612057291 */ /* 0x000fce000f8e18ff */
[----:B------:R2:W-:Y:S02]  /*4d40*/  @P0 STS.U8 [UR4+0x1c], R0 ;  /* 0x00001c00ff000988 */ /* 0x0005e40008000004 */
[----:B------:R-:W3:Y:S02]  /*4d50*/  SYNCS.PHASECHK.TRANS64.TRYWAIT P0, [UR5], R2 ;  /* 0x00000002ff0075a7 */ /* 0x000ee40008001105 */
[----:B--23--:R-:W-:Y:S05]  /*4d60*/  @!P0 BRA `(.L_x_98) ;  /* 0x0000004000548947 */ /* 0x00cfea0003800000 */
.L_x_234:
[----:B------:R-:W-:-:S04]  /*4d70*/  UIADD3 UR7, UPT, UPT, UR18, 0x1, URZ ;  /* 0x0000000112077890 */ /* 0x000fc8000fffe0ff */
[----:B------:R-:W-:-:S04]  /*4d80*/  UISETP.NE.AND UP0, UPT, UR7, 0x4, UPT ;  /* 0x000000040700788c */ /* 0x000fc8000bf05270 */
[----:B------:R-:W-:Y:S02]  /*4d90*/  USEL UR8, URZ, 0x1, UP0 ;  /* 0x00000001ff087887 */ /* 0x000fe40008000000 */
[----:B------:R-:W-:-:S04]  /*4da0*/  USEL UR7, UR7, URZ, UP0 ;  /* 0x000000ff07077287 */ /* 0x000fc80008000000 */
[----:B------:R-:W-:Y:S01]  /*4db0*/  ULEA UR5, UR7, UR6, 0x3 ;  /* 0x0000000607057291 */ /* 0x000fe2000f8e18ff */
[----:B--2---:R-:W-:-:S04]  /*4dc0*/  LOP3.LUT R2, R11, UR8, RZ, 0x3c, !PT ;  /* 0x000000080b027c12 */ /* 0x004fc8000f8e3cff */
[----:B------:R-:W-:-:S04]  /*4dd0*/  SHF.L.U32 R3, R2, 0x1f, RZ ;  /* 0x0000001f02037819 */ /* 0x000fc800000006ff */
[----:B------:R-:W2:Y:S02]  /*4de0*/  SYNCS.PHASECHK.TRANS64.TRYWAIT P0, [UR5], R3 ;  /* 0x00000003ff0075a7 */ /* 0x000ea40008001105 */
[----:B--2---:R-:W-:Y:S05]  /*4df0*/  @!P0 BRA `(.L_x_99) ;  /* 0x0000004000488947 */ /* 0x004fea0003800000 */
.L_x_236:
[----:B------:R-:W-:-:S04]  /*4e00*/  UIADD3 UR7, UPT, UPT, UR7, 0x1, URZ ;  /* 0x0000000107077890 */ /* 0x000fc8000fffe0ff */
[----:B------:R-:W-:-:S04]  /*4e10*/  UISETP.NE.AND UP0, UPT, UR7, 0x4, UPT ;  /* 0x000000040700788c */ /* 0x000fc8000bf05270 */
[----:B------:R-:W-:Y:S02]  /*4e20*/  USEL UR8, URZ, 0x1, UP0 ;  /* 0x00000001ff087887 */ /* 0x000fe40008000000 */
[----:B------:R-:W-:-:S04]  /*4e30*/  USEL UR7, UR7, URZ, UP0 ;  /* 0x000000ff07077287 */ /* 0x000fc80008000000 */
[----:B------:R-:W-:Y:S01]  /*4e40*/  ULEA UR5, UR7, UR6, 0x3 ;  /* 0x0000000607057291 */ /* 0x000fe2000f8e18ff */
[----:B------:R-:W-:-:S04]  /*4e50*/  LOP3.LUT R2, R2, UR8, RZ, 0x3c, !PT ;  /* 0x0000000802027c12 */ /* 0x000fc8000f8e3cff */
[----:B--2---:R-:W-:-:S04]  /*4e60*/  SHF.L.U32 R3, R2, 0x1f, RZ ;  /* 0x0000001f02037819 */ /* 0x004fc800000006ff */
[----:B------:R-:W2:Y:S02]  /*4e70*/  SYNCS.PHASECHK.TRANS64.TRYWAIT P0, [UR5], R3 ;  /* 0x00000003ff0075a7 */ /* 0x000ea40008001105 */
[----:B--2---:R-:W-:Y:S05]  /*4e80*/  @!P0 BRA `(.L_x_100) ;  /* 0x00000040003c8947 */ /* 0x004fea0003800000 */
.L_x_238:
[----:B------:R-:W-:-:S04]  /*4e90*/  UIADD3 UR7, UPT, UPT, UR7, 0x1, URZ ;  /* 0x0000000107077890 */ /* 0x000fc8000fffe0ff */
[----:B------:R-:W-:-:S04]  /*4ea0*/  UISETP.NE.AND UP0, UPT, UR7, 0x4, UPT ;  /* 0x000000040700788c */ /* 0x000fc8000bf05270 */
[----:B------:R-:W-:Y:S02]  /*4eb0*/  USEL UR5, URZ, 0x1, UP0 ;  /* 0x00000001ff057887 */ /* 0x000fe40008000000 */
[----:B------:R-:W-:-:S04]  /*4ec0*/  USEL UR7, UR7, URZ, UP0 ;  /* 0x000000ff07077287 */ /* 0x000fc80008000000 */
[----:B------:R-:W-:Y:S01]  /*4ed0*/  ULEA UR7, UR7, UR6, 0x3 ;  /* 0x0000000607077291 */ /* 0x000fe2000f8e18ff */
[----:B------:R-:W-:-:S04]  /*4ee0*/  LOP3.LUT R2, R2, UR5, RZ, 0x3c, !PT ;  /* 0x0000000502027c12 */ /* 0x000fc8000f8e3cff */
[----:B------:R-:W-:-:S04]  /*4ef0*/  SHF.L.U32 R2, R2, 0x1f, RZ ;  /* 0x0000001f02027819 */ /* 0x000fc800000006ff */
[----:B------:R-:W3:Y:S02]  /*4f00*/  SYNCS.PHASECHK.TRANS64.TRYWAIT P0, [UR7], R2 ;  /* 0x00000002ff0075a7 */ /* 0x000ee40008001107 */
[----:B---3--:R-:W-:Y:S05]  /*4f10*/  @!P0 BRA `(.L_x_101) ;  /* 0x0000004000308947 */ /* 0x008fea0003800000 */
.L_x_240:
[----:B------:R-:W-:Y:S01]  /*4f20*/  NOP ;  /* 0x0000000000007918 */ /* 0x000fe20000000000 */
[----:B--2---:R-:W2:Y:S01]  /*4f30*/  LDS R0, [UR4+0x14] ;  /* 0x00001404ff007984 */ /* 0x004ea20008000800 */
[----:B------:R-:W-:Y:S01]  /*4f40*/  ULOP3.LUT UR6, UR19, 0xffff, URZ, 0xc0, !UPT ;  /* 0x0000ffff13067892 */ /* 0x000fe2000f8ec0ff */
[----:B------:R-:W-:Y:S01]  /*4f50*/  UMOV UR8, 0xffff ;  /* 0x0000ffff00087882 */ /* 0x000fe20000000000 */
[----:B------:R-:W-:Y:S02]  /*4f60*/  UMOV UR5, 0x1 ;  /* 0x0000000100057882 */ /* 0x000fe40000000000 */
[----:B------:R-:W-:-:S04]  /*4f70*/  USHF.R.U32.HI UR6, URZ, 0x5, UR6 ;  /* 0x00000005ff067899 */ /* 0x000fc80008011606 */
[----:B------:R-:W-:Y:S02]  /*4f80*/  USHF.L.U32 UR8, UR8, UR6, URZ ;  /* 0x0000000608087299 */ /* 0x000fe400080006ff */
[----:B------:R-:W-:-:S04]  /*4f90*/  USHF.L.U32 UR5, UR5, UR6, URZ ;  /* 0x0000000605057299 */ /* 0x000fc800080006ff */
[----:B--2---:R-:W-:-:S04]  /*4fa0*/  LOP3.LUT R0, R0, UR8, RZ, 0xc0, !PT ;  /* 0x0000000800007c12 */ /* 0x004fc8000f8ec0ff */
[----:B------:R-:W-:-:S13]  /*4fb0*/  ISETP.NE.AND P0, PT, R0, UR8, PT ;  /* 0x0000000800007c0c */ /* 0x000fda000bf05270 */
[----:B------:R-:W-:Y:S05]  /*4fc0*/  @P0 BRA `(.L_x_102) ;  /* 0x0000000000580947 */ /* 0x000fea0003800000 */
[----:B------:R-:W2:Y:S02]  /*4fd0*/  LDS R0, [UR4+0x18] ;  /* 0x00001804ff007984 */ /* 0x000ea40008000800 */
[----:B--2---:R-:W-:-:S04]  /*4fe0*/  LOP3.LUT R0, R0, UR5, RZ, 0xc0, !PT ;  /* 0x0000000500007c12 */ /* 0x004fc8000f8ec0ff */
[----:B------:R-:W-:-:S13]  /*4ff0*/  ISETP.NE.AND P0, PT, R0, UR5, PT ;  /* 0x0000000500007c0c */ /* 0x000fda000bf05270 */
[----:B------:R-:W-:Y:S05]  /*5000*/  @P0 BRA `(.L_x_103) ;  /* 0x00000000003c0947 */ /* 0x000fea0003800000 */
[----:B------:R-:W2:Y:S01]  /*5010*/  S2R R2, SR_LANEID ;  /* 0x0000000000027919 */ /* 0x000ea20000000000 */
[----:B------:R-:W-:Y:S01]  /*5020*/  ULOP3.LUT UR8, URZ, UR8, URZ, 0x33, !UPT ;  /* 0x00000008ff087292 */ /* 0x000fe2000f8e33ff */
[----:B------:R-:W-:Y:S02]  /*5030*/  VOTEU.ANY UR7, UPT, PT ;  /* 0x0000000000077886 */ /* 0x000fe400038e0100 */
[----:B------:R-:W-:-:S03]  /*5040*/  UFLO.U32 UR7, UR7 ;  /* 0x00000007000772bd */ /* 0x000fc600080e0000 */
[----:B------:R-:W-:-:S04]  /*5050*/  IMAD.U32 R0, RZ, RZ, UR8 ;  /* 0x00000008ff007e24 */ /* 0x000fc8000f8e00ff */
[----:B------:R3:W1:Y:S02]  /*5060*/  REDUX UR6, R0 ;  /* 0x00000000000673c4 */ /* 0x0006640000000000 */
[----:B------:R1:W-:Y:S01]  /*5070*/  UTCATOMSWS.AND URZ, UR8 ;  /* 0x0000000800ff79e3 */ /* 0x0003e20008000000 */
[----:B--2---:R-:W-:Y:S02]  /*5080*/  ISETP.EQ.U32.AND P0, PT, R2, UR7, PT ;  /* 0x0000000702007c0c */ /* 0x004fe4000bf02070 */
[----:B---3--:R-:W-:Y:S02]  /*5090*/  LOP3.LUT R0, RZ, UR5, RZ, 0x33, !PT ;  /* 0x00000005ff007c12 */ /* 0x008fe4000f8e33ff */
[----:B-1----:R-:W-:Y:S02]  /*50a0*/  MOV R2, UR6 ;  /* 0x0000000600027c02 */ /* 0x002fe40008000f00 */
[----:B------:R-:W1:Y:S07]  /*50b0*/  REDUX UR5, R0 ;  /* 0x00000000000573c4 */ /* 0x000e6e0000000000 */
[----:B------:R2:W-:Y:S01]  /*50c0*/  @P0 ATOMS.AND RZ, [UR4+0x14], R2 ;  /* 0x00001402ffff098c */ /* 0x0005e2000a800004 */
[----:B-1----:R-:W-:-:S05]  /*50d0*/  IMAD.U32 R0, RZ, RZ, UR5 ;  /* 0x00000005ff007e24 */ /* 0x002fca000f8e00ff */
[----:B------:R2:W-:Y:S01]  /*50e0*/  @P0 ATOMS.AND RZ, [UR4+0x18], R0 ;  /* 0x00001800ffff098c */ /* 0x0005e2000a800004 */
[----:B------:R-:W-:Y:S05]  /*50f0*/  BRA `(.L_x_104) ;  /* 0x0000000000147947 */ /* 0x000fea0003800000 */
.L_x_103:
[----:B------:R-:W-:Y:S02]  /*5100*/  MOV R2, 0x5120 ;  /* 0x0000512000027802 */ /* 0x000fe40000000f00 */
[----:B-1--45:R-:W-:Y:S05]  /*5110*/  CALL.REL.NOINC `($__internal_0_$__cuda_sm10x_tcgen05_guardrail_trap_col_being_dealloced_not_returned_by_alloc) ;  /* 0x0000004000607944 */ /* 0x032fea0003c00000 */
[----:B------:R-:W-:Y:S05]  /*5120*/  BRA `(.L_x_104) ;  /* 0x0000000000087947 */ /* 0x000fea0003800000 */
.L_x_102:
[----:B------:R-:W-:Y:S02]  /*5130*/  MOV R2, 0x5150 ;  /* 0x0000515000027802 */ /* 0x000fe40000000f00 */
[----:B-1--45:R-:W-:Y:S05]  /*5140*/  CALL.REL.NOINC `($__internal_2_$__cuda_sm10x_tcgen05_guardrail_trap_unallocated_columns_being_dealloced) ;  /* 0x00000040006c7944 */ /* 0x032fea0003c00000 */
.L_x_104:
[----:B------:R-:W-:Y:S01]  /*5150*/  NOP ;  /* 0x0000000000007918 */ /* 0x000fe20000000000 */
[----:B------:R-:W-:Y:S05]  /*5160*/  EXIT ;  /* 0x000000000000794d */ /* 0x000fea0003800000 */
.L_x_86:
[----:B------:R-:W-:-:S09]  /*5170*/  UISETP.NE.OR UP2, UPT, UR8, 0x3, !UP2 ;  /* 0x000000030800788c */ /* 0x000fd2000d745670 */
[----:B------:R-:W-:Y:S05]  /*5180*/  BRA.U UP2, `(.L_x_105) ;  /* 0x0000000d02107547 */ /* 0x000fea000b800000 */
[----:B------:R-:W1:Y:S01]  /*5190*/  LDC R0, c[0x0][0xb30] ;  /* 0x0002cc00ff007b82 */ /* 0x000e620000000800 */
[----:B------:R-:W2:Y:S01]  /*51a0*/  LDCU.64 UR8, c[0x0][0x888] ;  /* 0x00011100ff0877ac */ /* 0x000ea20008000a00 */
[----:B------:R-:W-:Y:S02]  /*51b0*/  HFMA2 R25, -RZ, RZ, 0, 0 ;  /* 0x00000000ff197431 */ /* 0x000fe400000001ff */
[----:B------:R-:W-:Y:S01]  /*51c0*/  IMAD.MOV.U32 R27, RZ, RZ, 0x1 ;  /* 0x00000001ff1b7424 */ /* 0x000fe200078e00ff */
[----:B------:R-:W-:Y:S01]  /*51d0*/  MOV R23, 0x2000 ;  /* 0x0000200000177802 */ /* 0x000fe20000000f00 */
[----:B------:R-:W4:Y:S01]  /*51e0*/  LDCU.64 UR4, c[0x0][0x890] ;  /* 0x00011200ff0477ac */ /* 0x000f220008000a00 */
[----:B------:R-:W-:Y:S01]  /*51f0*/  IMAD.MOV.U32 R26, RZ, RZ, RZ ;  /* 0x000000ffff1a7224 */ /* 0x000fe200078e00ff */
[----:B------:R-:W3:Y:S01]  /*5200*/  LDC R22, c[0x0][0x370] ;  /* 0x0000dc00ff167b82 */ /* 0x000ee20000000800 */
[----:B------:R-:W-:Y:S01]  /*5210*/  UMOV UR7, 0x400 ;  /* 0x0000040000077882 */ /* 0x000fe20000000000 */
[----:B------:R-:W-:-:S02]  /*5220*/  UPLOP3.LUT UP1, UPT, UPT, UPT, UPT, 0x40, 0x4 ;  /* 0x000000000004789c */ /* 0x000fc40003f2e870 */
[----:B------:R-:W-:Y:S01]  /*5230*/  ULEA UR7, UR37, UR7, 0x18 ;  /* 0x0000000725077291 */ /* 0x000fe2000f8ec0ff */
[----:B------:R-:W-:-:S03]  /*5240*/  UMOV UR15, URZ ;  /* 0x000000ff000f7c82 */ /* 0x000fc60008000000 */
[----:B------:R-:W3:Y:S01]  /*5250*/  LDC R3, c[0x0][0xb0c] ;  /* 0x0002c300ff037b82 */ /* 0x000ee20000000800 */
[----:B--2---:R-:W-:Y:S02]  /*5260*/  UISETP.NE.U32.AND UP2, UPT, UR8, URZ, UPT ;  /* 0x000000ff0800728c */ /* 0x004fe4000bf45070 */
[----:B----4-:R-:W-:-:S05]  /*5270*/  UISETP.NE.U32.AND UP3, UPT, UR4, URZ, UPT ;  /* 0x000000ff0400728c */ /* 0x010fca000bf65070 */
[----:B------:R-:W2:Y:S01]  /*5280*/  LDC R20, c[0x0][0xb20] ;  /* 0x0002c800ff147b82 */ /* 0x000ea20000000800 */
[----:B-1----:R-:W-:Y:S01]  /*5290*/  ISETP.NE.AND P1, PT, R0, 0x1, PT ;  /* 0x000000010000780c */ /* 0x002fe20003f25270 */
[----:B------:R-:W-:Y:S02]  /*52a0*/  UISETP.NE.AND.EX UP2, UPT, UR9, URZ, UPT, UP2 ;  /* 0x000000ff0900728c */ /* 0x000fe4000bf45320 */
[----:B------:R-:W-:-:S04]  /*52b0*/  UISETP.NE.AND.EX UP3, UPT, UR5, URZ, UPT, UP3 ;  /* 0x000000ff0500728c */ /* 0x000fc8000bf65330 */
[----:B------:R-:W1:Y:S08]  /*52c0*/  LDC.64 R28, c[0x0][0x348] ;  /* 0x0000d200ff1c7b82 */ /* 0x000e700000000a00 */
[----:B------:R-:W4:Y:S08]  /*52d0*/  LDC.64 R14, c[0x0][0xb10] ;  /* 0x0002c400ff0e7b82 */ /* 0x000f300000000a00 */
[----:B------:R-:W1:Y:S08]  /*52e0*/  LDC.64 R6, c[0x0][0xb18] ;  /* 0x0002c600ff067b82 */ /* 0x000e700000000a00 */
[----:B------:R-:W1:Y:S08]  /*52f0*/  LDC.64 R4, c[0x0][0xb28] ;  /* 0x0002ca00ff047b82 */ /* 0x000e700000000a00 */
[----:B--23--:R-:W1:Y:S02]  /*5300*/  LDC R21, c[0x0][0x374] ;  /* 0x0000dd00ff157b82 */ /* 0x00ce640000000800 */
.L_x_113:
[C---:B------:R-:W-:Y:S02]  /*5310*/  LEA R0, R26.reuse, UR7, 0x3 ;  /* 0x000000071a007c11 */ /* 0x040fe4000f8e18ff */
[----:B------:R-:W-:Y:S02]  /*5320*/  SHF.L.U32 R2, R25, 0x1f, RZ ;  /* 0x0000001f19027819 */ /* 0x000fe400000006ff */
[----:B------:R-:W-:Y:S02]  /*5330*/  LEA R16, R26, UR7, 0x4 ;  /* 0x000000071a107c11 */ /* 0x000fe4000f8e20ff */
[----:B--2---:R-:W2:Y:S02]  /*5340*/  SYNCS.PHASECHK.TRANS64.TRYWAIT P0, [R0+URZ+0x2c0], R2 ;  /* 0x0002c002000075a7 */ /* 0x004ea400080011ff */
[----:B--2---:R-:W-:Y:S05]  /*5350*/  @!P0 BRA `(.L_x_106) ;  /* 0x0000003c00388947 */ /* 0x004fea0003800000 */
.L_x_241:
[----:B------:R-:W-:Y:S01]  /*5360*/  ISETP.GE.AND P0, PT, R40, 0x1, PT ;  /* 0x000000012800780c */ /* 0x000fe20003f06270 */
[----:B------:R-:W3:Y:S01]  /*5370*/  LDS.128 R16, [R16+0x350] ;  /* 0x0003500010107984 */ /* 0x000ee20000000c00 */
[----:B------:R-:W-:Y:S01]  /*5380*/  ISETP.NE.U32.AND P4, PT, RZ, UR4, PT ;  /* 0x00000004ff007c0c */ /* 0x000fe2000bf85070 */
[----:B--2---:R-:W-:Y:S03]  /*5390*/  VIADD R0, R0, 0x2d0 ;  /* 0x000002d000007836 */ /* 0x004fe60000000000 */
[----:B------:R-:W-:Y:S01]  /*53a0*/  ISETP.NE.AND.EX P4, PT, RZ, UR5, PT, P4 ;  /* 0x00000005ff007c0c */ /* 0x000fe2000bf85340 */
[----:B------:R-:W-:Y:S01]  /*53b0*/  @!PT LDS RZ, [RZ] ;  /* 0x00000000fffff984 */ /* 0x000fe20000000800 */
[----:B------:R-:W-:Y:S01]  /*53c0*/  @!PT LDS RZ, [RZ] ;  /* 0x00000000fffff984 */ /* 0x000fe20000000800 */
[----:B------:R-:W-:Y:S01]  /*53d0*/  @!PT LDS RZ, [RZ] ;  /* 0x00000000fffff984 */ /* 0x000fe20000000800 */
[----:B------:R-:W-:Y:S01]  /*53e0*/  @!PT LDS RZ, [RZ] ;  /* 0x00000000fffff984 */ /* 0x000fe20000000800 */
[----:B------:R2:W-:Y:S06]  /*53f0*/  MEMBAR.ALL.CTA ;  /* 0x0000000000007992 */ /* 0x0005ec0000008000 */
[----:B--2---:R-:W2:Y:S01]  /*5400*/  FENCE.VIEW.ASYNC.S ;  /* 0x00000000000073c6 */ /* 0x004ea20000000000 */
[----:B------:R-:W-:Y:S04]  /*5410*/  PRMT R0, RZ, 0x654, R0 ;  /* 0x00000654ff007816 */ /* 0x000fe80000000000 */
[----:B--2---:R2:W-:Y:S01]  /*5420*/  SYNCS.ARRIVE.TRANS64.RED.A1T0 RZ, [R0+URZ], RZ ;  /* 0x000000ff00ff79a7 */ /* 0x0045e200081004ff */
[----:B---3--:R-:W-:Y:S11]  /*5430*/  LOP3.LUT P3, RZ, R18, 0x1, RZ, 0xc0, !PT ;  /* 0x0000000112ff7812 */ /* 0x008ff6000786c0ff */
[----:B------:R-:W-:Y:S02]  /*5440*/  @!UPT UIADD3 URZ, UPT, UPT, URZ, URZ, URZ ;  /* 0x000000fffffff290 */ /* 0x000fe4000fffe0ff */
[----:B------:R-:W-:Y:S02]  /*5450*/  @P3 MOV R11, R16 ;  /* 0x00000010000b3202 */ /* 0x000fe40000000f00 */
[----:B------:R-:W-:Y:S01]  /*5460*/  @P3 LOP3.LUT R10, R17, 0xffff, RZ, 0xc0, !PT ;  /* 0x0000ffff110a3812 */ /* 0x000fe200078ec0ff */
[----:B--2---:R-:W-:Y:S06]  /*5470*/  @!P0 BRA `(.L_x_107) ;  /* 0x0000000000a48947 */ /* 0x004fec0003800000 */
[-C--:B-1----:R-:W-:Y:S01]  /*5480*/  IMAD.HI.U32 R0, R21, R7.reuse, RZ ;  /* 0x0000000715007227 */ /* 0x082fe200078e00ff */
[----:B------:R-:W-:Y:S02]  /*5490*/  ISETP.NE.AND P0, PT, R6, 0x1, PT ;  /* 0x000000010600780c */ /* 0x000fe40003f05270 */
[----:B------:R-:W-:Y:S01]  /*54a0*/  ISETP.NE.AND P2, PT, R40, 0x1, PT ;  /* 0x000000012800780c */ /* 0x000fe20003f45270 */
[----:B----4-:R-:W-:Y:S01]  /*54b0*/  IMAD.HI.U32 R9, R22, R14, RZ ;  /* 0x0000000e16097227 */ /* 0x010fe200078e00ff */
[----:B------:R-:W-:Y:S02]  /*54c0*/  SHF.R.U32.HI R0, RZ, R20, R0 ;  /* 0x00000014ff007219 */ /* 0x000fe40000011600 */
[----:B------:R-:W-:Y:S01]  /*54d0*/  ISETP.NE.AND P5, PT, R3, 0x1, PT ;  /* 0x000000010300780c */ /* 0x000fe20003fa5270 */
[----:B------:R-:W-:Y:S01]  /*54e0*/  IMAD.HI.U32 R13, R10, R7, RZ ;  /* 0x000000070a0d7227 */ /* 0x000fe200078e00ff */
[----:B------:R-:W-:Y:S02]  /*54f0*/  SHF.R.U32.HI R9, RZ, R15, R9 ;  /* 0x0000000fff097219 */ /* 0x000fe40000011609 */
[----:B------:R-:W-:Y:S01]  /*5500*/  SEL R0, R21, R0, !P0 ;  /* 0x0000000015007207 */ /* 0x000fe20004000000 */
[----:B------:R-:W-:Y:S01]  /*5510*/  IMAD.HI.U32 R12, R11, R14, RZ ;  /* 0x0000000e0b0c7227 */ /* 0x000fe200078e00ff */
[----:B------:R-:W-:Y:S03]  /*5520*/  SEL R9, R22, R9, !P5 ;  /* 0x0000000916097207 */ /* 0x000fe60006800000 */
[-C--:B------:R-:W-:Y:S01]  /*5530*/  IMAD.HI.U32 R8, R0, R4.reuse, RZ ;  /* 0x0000000400087227 */ /* 0x080fe200078e00ff */
[----:B------:R-:W-:Y:S03]  /*5540*/  SHF.R.U32.HI R12, RZ, R15, R12 ;  /* 0x0000000fff0c7219 */ /* 0x000fe6000001160c */
[----:B------:R-:W-:Y:S01]  /*5550*/  IMAD.HI.U32 R2, R9, R4, RZ ;  /* 0x0000000409027227 */ /* 0x000fe200078e00ff */
[-C--:B------:R-:W-:Y:S02]  /*5560*/  @P2 SHF.R.U32.HI R0, RZ, R5.reuse, R8 ;  /* 0x00000005ff002219 */ /* 0x080fe40000011608 */
[----:B------:R-:W-:Y:S02]  /*5570*/  SHF.R.U32.HI R8, RZ, R20, R13 ;  /* 0x00000014ff087219 */ /* 0x000fe4000001160d */
[----:B------:R-:W-:Y:S01]  /*5580*/  @P2 SHF.R.U32.HI R9, RZ, R5, R2 ;  /* 0x00000005ff092219 */ /* 0x000fe20000011602 */
[----:B------:R-:W-:Y:S01]  /*5590*/  IMAD R0, R40, R0, RZ ;  /* 0x0000000028007224 */ /* 0x000fe200078e02ff */
[----:B------:R-:W-:Y:S02]  /*55a0*/  SEL R8, R10, R8, !P0 ;  /* 0x000000080a087207 */ /* 0x000fe40004000000 */
[----:B------:R-:W-:Y:S01]  /*55b0*/  SEL R2, R11, R12, !P5 ;  /* 0x0000000c0b027207 */ /* 0x000fe20006800000 */
[----:B------:R-:W-:Y:S01]  /*55c0*/  IMAD R12, R40, R9, RZ ;  /* 0x00000009280c7224 */ /* 0x000fe200078e02ff */
[C---:B------:R-:W-:Y:S01]  /*55d0*/  ISETP.GE.AND P0, PT, R8.reuse, R0, PT ;  /* 0x000000000800720c */ /* 0x040fe20003f06270 */
[----:B------:R-:W-:Y:S03]  /*55e0*/  IMAD.HI.U32 R0, R8, R4, RZ ;  /* 0x0000000408007227 */ /* 0x000fe600078e00ff */
[----:B------:R-:W-:Y:S02]  /*55f0*/  ISETP.GE.OR P0, PT, R2, R12, P0 ;  /* 0x0000000c0200720c */ /* 0x000fe40000706670 */
[-C--:B------:R-:W-:Y:S04]  /*5600*/  SHF.R.U32.HI R0, RZ, R5.reuse, R0 ;  /* 0x00000005ff007219 */ /* 0x080fe80000011600 */
[----:B------:R-:W-:Y:S05]  /*5610*/  SEL R13, R8, R0, !P2 ;  /* 0x00000000080d7207 */ /* 0x000fea0005000000 */
[----:B------:R-:W-:Y:S02]  /*5620*/  IMAD.MOV R12, RZ, RZ, -R13 ;  /* 0x000000ffff0c7224 */ /* 0x000fe400078e0a0d */
[----:B------:R-:W-:Y:S04]  /*5630*/  @!P0 IMAD.HI.U32 R0, R2, R4, RZ ;  /* 0x0000000402008227 */ /* 0x000fe800078e00ff */
[----:B------:R-:W-:Y:S01]  /*5640*/  IMAD R12, R40, R12, R8 ;  /* 0x0000000c280c7224 */ /* 0x000fe200078e0208 */
[----:B------:R-:W-:Y:S04]  /*5650*/  @!P0 SHF.R.U32.HI R0, RZ, R5, R0 ;  /* 0x00000005ff008219 */ /* 0x000fe80000011600 */
[----:B------:R-:W-:Y:S04]  /*5660*/  @!P0 SEL R0, R2, R0, !P2 ;  /* 0x0000000002008207 */ /* 0x000fe80005000000 */
[----:B------:R-:W-:Y:S01]  /*5670*/  @!P0 IADD3 R13, PT, PT, R13, -R0, RZ ;  /* 0x800000000d0d8210 */ /* 0x000fe20007ffe0ff */
[----:B------:R-:W-:Y:S01]  /*5680*/  @!P0 IMAD R0, R9, R12, R0 ;  /* 0x0000000c09008224 */ /* 0x000fe200078e0200 */
[----:B------:R-:W-:Y:S01]  /*5690*/  IADD3 R9, PT, PT, -R8, RZ, RZ ;  /* 0x000000ff08097210 */ /* 0x000fe20007ffe1ff */
[--C-:B------:R-:W-:Y:S02]  /*56a0*/  IMAD.MOV R12, RZ, RZ, -R2.reuse ;  /* 0x000000ffff0c7224 */ /* 0x100fe400078e0a02 */
[----:B------:R-:W-:Y:S02]  /*56b0*/  @!P0 IMAD R8, R13, R40, R2 ;  /* 0x000000280d088224 */ /* 0x000fe400078e0202 */
[----:B------:R-:W-:Y:S02]  /*56c0*/  @!P0 IMAD.MOV.U32 R2, RZ, RZ, R0 ;  /* 0x000000ffff028224 */ /* 0x000fe400078e0000 */
[----:B------:R-:W-:Y:S02]  /*56d0*/  IMAD R11, R3, R12, R11 ;  /* 0x0000000c030b7224 */ /* 0x000fe400078e020b */
[----:B------:R-:W-:Y:S02]  /*56e0*/  IMAD R10, R6, R9, R10 ;  /* 0x00000009060a7224 */ /* 0x000fe400078e020a */
[----:B------:R-:W-:Y:S02]  /*56f0*/  IMAD R11, R2, R3, R11 ;  /* 0x00000003020b7224 */ /* 0x000fe400078e020b */
[----:B------:R-:W-:Y:S02]  /*5700*/  IMAD R10, R8, R6, R10 ;  /* 0x00000006080a7224 */ /* 0x000fe400078e020a */
.L_x_107:
[----:B------:R-:W-:Y:S05]  /*5710*/  BRA.U UP1, `(.L_x_108) ;  /* 0x0000000101107547 */ /* 0x000fea000b800000 */
[----:B------:R-:W-:Y:S04]  /*5720*/  MOV R2, UR6 ;  /* 0x0000000600027c02 */ /* 0x000fe80008000f00 */
[----:B------:R-:W-:Y:S04]  /*5730*/  SHF.L.U32 R2, R2, 0x1f, RZ ;  /* 0x0000001f02027819 */ /* 0x000fe800000006ff */
[----:B------:R-:W2:Y:S02]  /*5740*/  SYNCS.PHASECHK.TRANS64.TRYWAIT P0, [UR7+0x2b8], R2 ;  /* 0x0002b802ff0075a7 */ /* 0x000ea40008001107 */
[----:B--2---:R-:W-:Y:S05]  /*5750*/  @!P0 BRA `(.L_x_109) ;  /* 0x00000038004c8947 */ /* 0x004fea0003800000 */
.L_x_108:
[----:B------:R-:W-:Y:S05]  /*5760*/  BRA.U !UP3, `(.L_x_110) ;  /* 0x000000010b347547 */ /* 0x000fea000b800000 */
[----:B------:R-:W-:Y:S01]  /*5770*/  UPLOP3.LUT UP0, UPT, UPT, UPT, UP2, 0x80, 0x8 ;  /* 0x000000000008789c */ /* 0x000fe20003f0f020 */
[----:B--2---:R-:W-:Y:S02]  /*5780*/  HFMA2 R0, -RZ, RZ, 0, 5.9604644775390625e-08 ;  /* 0x00000001ff007431 */ /* 0x004fe400000001ff */
[----:B------:R-:W-:Y:S03]  /*5790*/  IMAD.MOV.U32 R94, RZ, RZ, 0x1 ;  /* 0x00000001ff5e7424 */ /* 0x000fe600078e00ff */
[----:B------:R-:W-:Y:S05]  /*57a0*/  PLOP3.LUT P0, PT, PT, PT, UP0, 0x80, 0x8 ;  /* 0x000000000008781c */ /* 0x000fea0003f0f008 */
[----:B------:R-:W2:Y:S01]  /*57b0*/  @UP0 LDCU.64 UR10, c[0x0][0x888] ;  /* 0x00011100ff0a07ac */ /* 0x000ea20008000a00 */
[----:B------:R-:W-:Y:S07]  /*57c0*/  @UP0 UIMAD UR8, UR36, UR4, URZ ;  /* 0x00000004240802a4 */ /* 0x000fee000f8e02ff */
[----:B------:R-:W-:Y:S01]  /*57d0*/  @!P0 PRMT R94, R0, 0x7610, R94 ;  /* 0x00007610005e8816 */ /* 0x000fe2000000005e */
[----:B--2---:R-:W-:Y:S03]  /*57e0*/  @UP0 UIMAD.WIDE UR10, UR8, 0x4, UR10 ;  /* 0x00000004080a08a5 */ /* 0x004fe6000f8e020a */
[----:B------:R-:W2:Y:S03]  /*57f0*/  @!UP0 LDCU UR8, c[0x0][0x880] ;  /* 0x00011000ff0887ac */ /* 0x000ea60008000800 */
[----:B-----5:R-:W-:Y:S01]  /*5800*/  IMAD.U32 R48, RZ, RZ, UR10 ;  /* 0x0000000aff307e24 */ /* 0x020fe2000f8e00ff */
[----:B------:R-:W-:Y:S05]  /*5810*/  MOV R49, UR11 ;  /* 0x0000000b00317c02 */ /* 0x000fea0008000f00 */
[----:B------:R3:W5:Y:S02]  /*5820*/  @P0 LDG.E R48, desc[UR40][R48.64] ;  /* 0x0000002830300981 */ /* 0x000764000c1e1900 */
[----:B--23--:R-:W-:Y:S07]  /*5830*/  @!P0 IMAD.U32 R48, RZ, RZ, UR8 ;  /* 0x00000008ff308e24 */ /* 0x00cfee000f8e00ff */
.L_x_110:
[----:B-----5:R-:W-:Y:S01]  /*5840*/  @!P4 FSETP.EQ.AND P5, PT, R48, RZ, PT ;  /* 0x000000ff3000c20b */ /* 0x020fe20003fa2000 */
[----:B------:R-:W-:Y:S01]  /*5850*/  @!UPT UIADD3 URZ, UPT, UPT, URZ, URZ, URZ ;  /* 0x000000fffffff290 */ /* 0x000fe2000fffe0ff */
[----:B------:R-:W-:Y:S11]  /*5860*/  @!P4 BRA `(.L_x_111) ;  /* 0x000000000014c947 */ /* 0x000ff60003800000 */
[----:B------:R-:W-:Y:S02]  /*5870*/  LOP3.LUT P0, RZ, R94, 0xff, RZ, 0xc0, !PT ;  /* 0x000000ff5eff7812 */ /* 0x000fe4000780c0ff */
[----:B------:R-:W-:Y:S04]  /*5880*/  PLOP3.LUT P5, PT, PT, PT, UP0, 0x80, 0x8 ;  /* 0x000000000008781c */ /* 0x000fe80003faf008 */
[----:B------:R-:W-:Y:S07]  /*5890*/  PLOP3.LUT P5, PT, P5, PT, PT, 0x8, 0x80 ;  /* 0x000000000080781c */ /* 0x000fee0002fae170 */
[----:B------:R-:W-:Y:S11]  /*58a0*/  @P0 FSETP.EQ.AND P5, PT, R48, RZ, PT ;  /* 0x000000ff3000020b */ /* 0x000ff60003fa2000 */
[----:B------:R-:W-:Y:S02]  /*58b0*/  @!UPT UIADD3 URZ, UPT, UPT, URZ, URZ, URZ ;  /* 0x000000fffffff290 */ /* 0x000fe4000fffe0ff */
.L_x_111:
[----:B------:R-:W3:Y:S01]  /*58c0*/  LDC.64 R8, c[0x0][0xb10] ;  /* 0x0002c400ff087b82 */ /* 0x000ee20000000a00 */
[----:B------:R-:W-:Y:S01]  /*58d0*/  ULEA UR13, UR15, UR7, 0x3 ;  /* 0x000000070f0d7291 */ /* 0x000fe2000f8e18ff */
[----:B------:R-:W-:Y:S01]  /*58e0*/  SHF.L.U32 R30, R27, 0x1f, RZ ;  /* 0x0000001f1b1e7819 */ /* 0x000fe200000006ff */
[----:B------:R-:W-:Y:S01]  /*58f0*/  VIADD R26, R26, 0x1 ;  /* 0x000000011a1a7836 */ /* 0x000fe20000000000 */
[----:B------:R-:W-:Y:S04]  /*5900*/  @P3 SHF.R.U32.HI R24, RZ, 0x10, R17 ;  /* 0x00000010ff183819 */ /* 0x000fe80000011611 */
[----:B------:R-:W5:Y:S02]  /*5910*/  LDC.64 R12, c[0x0][0xb18] ;  /* 0x0002c600ff0c7b82 */ /* 0x000f640000000a00 */
[----:B------:R-:W1:Y:S01]  /*5920*/  SYNCS.PHASECHK.TRANS64.TRYWAIT P4, [UR13+0x2a0], R30 ;  /* 0x0002a01eff0075a7 */ /* 0x000e62000808110d */
[C---:B---3--:R-:W-:Y:S05]  /*5930*/  @!P1 IMAD.HI.U32 R8, R11.reuse, R8, RZ ;  /* 0x000000080b089227 */ /* 0x048fea00078e00ff */
[----:B--2---:R-:W2:Y:S01]  /*5940*/  @!P1 LDC R0, c[0x0][0xb20] ;  /* 0x0002c800ff009b82 */ /* 0x004ea20000000800 */
[----:B------:R-:W-:Y:S01]  /*5950*/  @!P1 SHF.R.U32.HI R8, RZ, R9, R8 ;  /* 0x00000009ff089219 */ /* 0x000fe20000011608 */
[----:B-----5:R-:W-:Y:S01]  /*5960*/  @!P1 IMAD.HI.U32 R13, R10, R13, RZ ;  /* 0x0000000d0a0d9227 */ /* 0x020fe200078e00ff */
[----:B------:R-:W-:Y:S05]  /*5970*/  @!P1 ISETP.NE.AND P0, PT, R12, 0x1, PT ;  /* 0x000000010c00980c */ /* 0x000fea0003f05270 */
[----:B------:R-:W3:Y:S01]  /*5980*/  @!P1 LDC R2, c[0x0][0xb0c] ;  /* 0x0002c300ff029b82 */ /* 0x000ee20000000800 */
[----:B--2---:R-:W-:Y:S02]  /*5990*/  @!P1 SHF.R.U32.HI R0, RZ, R0, R13 ;  /* 0x00000000ff009219 */ /* 0x004fe4000001160d */
[----:B---3--:R-:W-:Y:S02]  /*59a0*/  @!P1 ISETP.NE.AND P2, PT, R2, 0x1, PT ;  /* 0x000000010200980c */ /* 0x008fe40003f45270 */
[----:B------:R-:W-:Y:S02]  /*59b0*/  @!P1 SEL R9, R10, R0, !P0 ;  /* 0x000000000a099207 */ /* 0x000fe40004000000 */
[----:B------:R-:W-:Y:S02]  /*59c0*/  ELECT P0, URZ, PT ;  /* 0x0000000000ff782f */ /* 0x000fe40003800000 */
[----:B------:R-:W-:Y:S05]  /*59d0*/  @!P1 SEL R8, R11, R8, !P2 ;  /* 0x000000080b089207 */ /* 0x000fea0005000000 */
[----:B------:R-:W-:Y:S02]  /*59e0*/  @!P1 IMAD.IADD R0, R9, 0x1, -R8 ;  /* 0x0000000109009824 */ /* 0x000fe400078e0a08 */
[----:B------:R-:W-:Y:S02]  /*59f0*/  @!P1 IMAD.IADD R8, R8, 0x1, -R9 ;  /* 0x0000000108089824 */ /* 0x000fe400078e0a09 */
[----:B------:R-:W-:Y:S02]  /*5a00*/  @!P1 IMAD R11, R0, R2, R11 ;  /* 0x00000002000b9224 */ /* 0x000fe400078e020b */
[----:B------:R-:W-:Y:S01]  /*5a10*/  @!P1 IMAD R10, R8, R12, R10 ;  /* 0x0000000c080a9224 */ /* 0x000fe200078e020a */
[----:B-1----:R-:W-:Y:S06]  /*5a20*/  @!P4 BRA `(.L_x_112) ;  /* 0x0000003400b0c947 */ /* 0x002fec0003800000 */
.L_x_244:
[----:B------:R-:W-:Y:S01]  /*5a30*/  PLOP3.LUT P5, PT, P5, P0, PT, 0xf2, 0x2f ;  /* 0x00000000002f781c */ /* 0x000fe20002fa1e72 */
[----:B------:R-:W-:Y:S01]  /*5a40*/  UMOV UR16, 0x0 ;  /* 0x0000000000107882 */ /* 0x000fe20000000000 */
[----:B------:R-:W-:Y:S01]  /*5a50*/  UMOV UR17, 0x10000000 ;  /* 0x1000000000117882 */ /* 0x000fe20000000000 */
[----:B------:R-:W-:Y:S01]  /*5a60*/  UMOV UR12, UR36 ;  /* 0x00000024000c7c82 */ /* 0x000fe20008000000 */
[----:B------:R-:W-:Y:S09]  /*5a70*/  @P3 R2UR UR36, R24 ;  /* 0x00000000182432ca */ /* 0x000ff200000e0000 */
[----:B------:R-:W-:Y:S01]  /*5a80*/  @!P5 IADD3 R2, P0, PT, R28, 0x580, RZ ;  /* 0x000005801c02d810 */ /* 0x000fe20007f1e0ff */
[----:B------:R-:W-:Y:S01]  /*5a90*/  @!P5 IMAD.SHL.U32 R92, R92, 0x20, RZ ;  /* 0x000000205c5cd824 */ /* 0x000fe200078e00ff */
[----:B------:R-:W-:Y:S01]  /*5aa0*/  VOTEU.ALL UP1, P5 ;  /* 0x0000000000ff7886 */ /* 0x000fe20002820000 */
[----:B------:R-:W-:Y:S01]  /*5ab0*/  @!P5 IMAD.SHL.U32 R93, R93, 0x80, RZ ;  /* 0x000000805d5dd824 */ /* 0x000fe200078e00ff */
[----:B------:R-:W-:Y:S01]  /*5ac0*/  @!P5 R2UR UR9, R2 ;  /* 0x000000000209d2ca */ /* 0x000fe200000e0000 */
[----:B-1----:R-:W-:Y:S01]  /*5ad0*/  @!P5 IMAD.X R0, RZ, RZ, R29, P0 ;  /* 0x000000ffff00d224 */ /* 0x002fe200000e061d */
[----:B------:R-:W-:Y:S01]  /*5ae0*/  @!P5 R2UR UR10, R92 ;  /* 0x000000005c0ad2ca */ /* 0x000fe200000e0000 */
[----:B------:R-:W-:Y:S01]  /*5af0*/  @!UP1 ULEA UR14, UR15, UR7, 0xd ;  /* 0x000000070f0e9291 */ /* 0x000fe2000f8e68ff */
[----:B------:R-:W-:Y:S01]  /*5b00*/  @!P5 R2UR UR11, R93 ;  /* 0x000000005d0bd2ca */ /* 0x000fe200000e0000 */
[----:B------:R-:W-:Y:S01]  /*5b10*/  UIADD3 UR15, UPT, UPT, UR15, 0x1, URZ ;  /* 0x000000010f0f7890 */ /* 0x000fe2000fffe0ff */
[----:B------:R-:W-:Y:S01]  /*5b20*/  @!P5 R2UR UR8, R0 ;  /* 0x000000000008d2ca */ /* 0x000fe200000e0000 */
[----:B------:R-:W-:Y:S01]  /*5b30*/  IMAD.IADD R92, R10, 0x1, R90 ;  /* 0x000000010a5c7824 */ /* 0x000fe200078e025a */
[C---:B------:R-:W-:Y:S01]  /*5b40*/  ISETP.NE.AND P0, PT, R26.reuse, 0x2, PT ;  /* 0x000000021a00780c */ /* 0x040fe20003f05270 */
[----:B------:R-:W-:Y:S03]  /*5b50*/  IMAD.IADD R93, R11, 0x1, R91 ;  /* 0x000000010b5d7824 */ /* 0x000fe600078e025b */
[----:B------:R-:W-:Y:S01]  /*5b60*/  SEL R0, RZ, 0x1, P0 ;  /* 0x00000001ff007807 */ /* 0x000fe20000000000 */
[----:B------:R-:W-:Y:S01]  /*5b70*/  IMAD.U32 R8, RZ, RZ, UR9 ;  /* 0x00000009ff087e24 */ /* 0x000fe2000f8e00ff */
[----:B------:R-:W-:Y:S01]  /*5b80*/  UIADD3 UR9, UPT, UPT, UR13, 0x290, URZ ;  /* 0x000002900d097890 */ /* 0x000fe2000fffe0ff */
[----:B------:R-:W-:Y:S02]  /*5b90*/  SEL R26, R26, RZ, P0 ;  /* 0x000000ff1a1a7207 */ /* 0x000fe40000000000 */
[----:B------:R-:W-:Y:S02]  /*5ba0*/  LOP3.LUT R25, R25, R0, RZ, 0x3c, !PT ;  /* 0x0000000019197212 */ /* 0x000fe400078e3cff */
[----:B------:R-:W-:Y:S01]  /*5bb0*/  IMAD.U32 R9, RZ, RZ, UR8 ;  /* 0x00000008ff097e24 */ /* 0x000fe2000f8e00ff */
[----:B------:R-:W-:Y:S01]  /*5bc0*/  @!P5 R2UR UR18, R8 ;  /* 0x000000000812d2ca */ /* 0x000fe200000e0000 */
[----:B------:R-:W-:Y:S01]  /*5bd0*/  @!UP1 UIADD3 UR8, UPT, UPT, UR14, 0x400, URZ ;  /* 0x000004000e089890 */ /* 0x000fe2000fffe0ff */
[----:B------:R-:W-:Y:S02]  /*5be0*/  VOTEU.ALL UP1, P5 ;  /* 0x0000000000ff7886 */ /* 0x000fe40002820000 */
[----:B------:R-:W-:Y:S01]  /*5bf0*/  @!P5 R2UR UR19, R9 ;  /* 0x000000000913d2ca */ /* 0x000fe200000e0000 */
[----:B------:R-:W-:Y:S11]  /*5c00*/  UPRMT UR14, UR37, 0x654, UR9 ;  /* 0x00000654250e7896 */ /* 0x000ff60008000009 */
[----:B------:R-:W-:Y:S01]  /*5c10*/  @!UPT UIADD3 URZ, UPT, UPT, URZ, URZ, URZ ;  /* 0x000000fffffff290 */ /* 0x000fe2000fffe0ff */
[----:B------:R2:W-:Y:S01]  /*5c20*/  @!UP1 UTMALDG.3D [UR8], [UR18], desc[UR16] ;  /* 0x00001008120095b4 */ /* 0x0005e20008011000 */
[----:B------:R2:W-:Y:S01]  /*5c30*/  @!P5 SYNCS.ARRIVE.TRANS64.RED.A0TR RZ, [UR13+0x290], R23 ;  /* 0x00029017ffffd9a7 */ /* 0x0005e2000830040d */
[----:B------:R-:W-:Y:S04]  /*5c40*/  UISETP.NE.AND UP1, UPT, UR15, 0x2, UPT ;  /* 0x000000020f00788c */ /* 0x000fe8000bf25270 */
[----:B------:R-:W-:Y:S02]  /*5c50*/  USEL UR13, URZ, 0x1, UP1 ;  /* 0x00000001ff0d7887 */ /* 0x000fe40008800000 */
[----:B------:R-:W-:Y:S02]  /*5c60*/  USEL UR15, UR15, URZ, UP1 ;  /* 0x000000ff0f0f7287 */ /* 0x000fe40008800000 */
[----:B------:R-:W-:Y:S02]  /*5c70*/  UPLOP3.LUT UP1, UPT, UPT, UPT, UPT, 0x80, 0x8 ;  /* 0x000000000008789c */ /* 0x000fe40003f2f070 */
[----:B------:R-:W-:Y:S01]  /*5c80*/  LOP3.LUT R27, R27, UR13, RZ, 0x3c, !PT ;  /* 0x0000000d1b1b7c12 */ /* 0x000fe2000f8e3cff */
[----:B------:R-:W-:Y:S01]  /*5c90*/  SYNCS.ARRIVE.TRANS64.RED.A1T0 RZ, [UR14], RZ ;  /* 0x000000ffffff79a7 */ /* 0x000fe2000810040e */
[----:B------:R-:W-:Y:S07]  /*5ca0*/  @P3 BRA `(.L_x_113) ;  /* 0xfffffff400983947 */ /* 0x000fee000383ffff */
[----:B------:R-:W-:Y:S01]  /*5cb0*/  UIADD3 UR7, UPT, UPT, UR7, 0x2a0, URZ ;  /* 0x000002a007077890 */ /* 0x000fe2000fffe0ff */
[----:B------:R-:W-:-:S03]  /*5cc0*/  SHF.L.U32 R2, R27, 0x1f, RZ ;  /* 0x0000001f1b027819 */ /* 0x000fc600000006ff */
[----:B------:R-:W-:-:S09]  /*5cd0*/  ULEA UR4, UR15, UR7, 0x3 ;  /* 0x000000070f047291 */ /* 0x000fd2000f8e18ff */
[----:B------:R-:W1:Y:S02]  /*5ce0*/  SYNCS.PHASECHK.TRANS64.TRYWAIT P0, [UR4], R2 ;  /* 0x00000002ff0075a7 */ /* 0x000e640008001104 */
[----:B-1----:R-:W-:Y:S05]  /*5cf0*/  @!P0 BRA `(.L_x_114) ;  /* 0x0000003400148947 */ /* 0x002fea0003800000 */
.L_x_246:
[----:B------:R-:W-:-:S04]  /*5d00*/  UIADD3 UR5, UPT, UPT, UR15, 0x1, URZ ;  /* 0x000000010f057890 */ /* 0x000fc8000fffe0ff */
[----:B------:R-:W-:-:S04]  /*5d10*/  UISETP.NE.AND UP0, UPT, UR5, 0x2, UPT ;  /* 0x000000020500788c */ /* 0x000fc8000bf05270 */
[----:B------:R-:W-:Y:S02]  /*5d20*/  USEL UR4, URZ, 0x1, UP0 ;  /* 0x00000001ff047887 */ /* 0x000fe40008000000 */
[----:B------:R-:W-:-:S04]  /*5d30*/  USEL UR5, UR5, URZ, UP0 ;  /* 0x000000ff05057287 */ /* 0x000fc80008000000 */
[----:B------:R-:W-:Y:S01]  /*5d40*/  ULEA UR5, UR5, UR7, 0x3 ;  /* 0x0000000705057291 */ /* 0x000fe2000f8e18ff */
[----:B-1----:R-:W-:-:S04]  /*5d50*/  LOP3.LUT R2, R27, UR4, RZ, 0x3c, !PT ;  /* 0x000000041b027c12 */ /* 0x002fc8000f8e3cff */
[----:B------:R-:W-:Y:S01]  /*5d60*/  SHF.L.U32 R2, R2, 0x1f, RZ ;  /* 0x0000001f02027819 */ /* 0x000fe200000006ff */
[----:B------:R-:W-:-:S07]  /*5d70*/  IMAD.U32 R0, RZ, RZ, UR5 ;  /* 0x00000005ff007e24 */ /* 0x000fce000f8e00ff */
.L_x_115:
[----:B-1----:R1:W3:Y:S02]  /*5d80*/  SYNCS.PHASECHK.TRANS64.TRYWAIT P0, [R0+URZ], R2 ;  /* 0x00000002000075a7 */ /* 0x0022e400080011ff */
[----:B---3--:R-:W-:Y:S05]  /*5d90*/  @!P0 NANOSLEEP.SYNCS 0x989680 ;  /* 0x009896800000895d */ /* 0x008fea0003900000 */
[----:B------:R-:W3:Y:S02]  /*5da0*/  @!P0 SYNCS.PHASECHK.TRANS64 P0, [R0+URZ], R2 ;  /* 0x00000002000085a7 */ /* 0x000ee400080010ff */
[----:B--23--:R-:W-:Y:S05]  /*5db0*/  @P0 EXIT ;  /* 0x000000000000094d */ /* 0x00cfea0003800000 */
[----:B------:R-:W-:Y:S05]  /*5dc0*/  BRA `(.L_x_115) ;  /* 0xfffffffc00ec7947 */ /* 0x000fea000383ffff */
.L_x_105:
[----:B------:R-:W-:-:S06]  /*5dd0*/  UISETP.GE.AND UP1, UPT, UR8, 0x4, UPT ;  /* 0x000000040800788c */ /* 0x000fcc000bf26270 */
[----:B------:R-:W-:-:S13]  /*5de0*/  PLOP3.LUT P0, PT, PT, PT, UP1, 0x80, 0x8 ;  /* 0x000000000008781c */ /* 0x000fda0003f0f018 */
[----:B------:R-:W-:Y:S05]  /*5df0*/  @!P0 EXIT ;  /* 0x000000000000894d */ /* 0x000fea0003800000 */
[----:B------:R-:W-:Y:S01]  /*5e00*/  BAR.SYNC.DEFER_BLOCKING 0x6, 0xa0 ;  /* 0x0182800000007b1d */ /* 0x000fe20000010000 */
[C---:B------:R-:W-:Y:S01]  /*5e10*/  IMAD.SHL.U32 R2, R108.reuse, 0x20, RZ ;  /* 0x000000206c027824 */ /* 0x040fe200078e00ff */
[C---:B------:R-:W-:Y:S01]  /*5e20*/  LOP3.LUT R106, R108.reuse, 0x2, RZ, 0xc0, !PT ;  /* 0x000000026c6a7812 */ /* 0x040fe200078ec0ff */
[C---:B------:R-:W-:Y:S01]  /*5e30*/  IMAD.SHL.U32 R107, R108.reuse, 0x4, RZ ;  /* 0x000000046c6b7824 */ /* 0x040fe200078e00ff */
[C---:B------:R-:W-:Y:S01]  /*5e40*/  LOP3.LUT R109, R108.reuse, 0x60, RZ, 0xc0, !PT ;  /* 0x000000606c6d7812 */ /* 0x040fe200078ec0ff */
[----:B------:R-:W-:Y:S01]  /*5e50*/  IMAD.U32 R46, R108, 0x10000, RZ ;  /* 0x000100006c2e7824 */ /* 0x000fe200078e00ff */
[----:B------:R-:W-:Y:S02]  /*5e60*/  UMOV UR42, 0x400 ;  /* 0x00000400002a7882 */ /* 0x000fe40000000000 */
[----:B------:R-:W1:Y:S01]  /*5e70*/  LDC R98, c[0x0][0x370] ;  /* 0x0000dc00ff627b82 */ /* 0x000e620000000800 */
[----:B------:R-:W-:Y:S01]  /*5e80*/  ULEA UR42, UR37, UR42, 0x18 ;  /* 0x0000002a252a7291 */ /* 0x000fe2000f8ec0ff */
[----:B------:R-:W-:Y:S01]  /*5e90*/  LOP3.LUT R3, R2, 0xc0, RZ, 0xc0, !PT ;  /* 0x000000c002037812 */ /* 0x000fe200078ec0ff */
[----:B------:R-:W-:Y:S01]  /*5ea0*/  IMAD.MOV R106, RZ, RZ, -R106 ;  /* 0x000000ffff6a7224 */ /* 0x000fe200078e0a6a */
[----:B------:R-:W-:Y:S01]  /*5eb0*/  LOP3.LUT R108, R108, 0x4, RZ, 0xc0, !PT ;  /* 0x000000046c6c7812 */ /* 0x000fe200078ec0ff */
[----:B------:R-:W-:Y:S01]  /*5ec0*/  UIADD3 UR44, UPT, UPT, UR42, 0x400, URZ ;  /* 0x000004002a2c7890 */ /* 0x000fe2000fffe0ff */
[----:B------:R-:W-:Y:S01]  /*5ed0*/  LOP3.LUT R107, R3, 0x18, R107, 0xf8, !PT ;  /* 0x00000018036b7812 */ /* 0x000fe200078ef86b */
[----:B------:R-:W-:Y:S01]  /*5ee0*/  HFMA2 R45, -RZ, RZ, 0, 0 ;  /* 0x00000000ff2d7431 */ /* 0x000fe200000001ff */
[----:B------:R-:W2:Y:S01]  /*5ef0*/  LDC R42, c[0x0][0xb0c] ;  /* 0x0002c300ff2a7b82 */ /* 0x000ea20000000800 */
[----:B------:R-:W-:Y:S01]  /*5f00*/  LOP3.LUT R46, R46, 0x600000, RZ, 0xc0, !PT ;  /* 0x006000002e2e7812 */ /* 0x000fe200078ec0ff */
[----:B------:R-:W-:Y:S01]  /*5f10*/  IMAD.MOV R105, RZ, RZ, -R108 ;  /* 0x000000ffff697224 */ /* 0x000fe200078e0a6c */
[----:B------:R-:W-:Y:S01]  /*5f20*/  LOP3.LUT R107, R107, 0xf20, R2, 0xf8, !PT ;  /* 0x00000f206b6b7812 */ /* 0x000fe200078ef802 */
[----:B------:R-:W-:Y:S01]  /*5f30*/  IMAD.MOV.U32 R104, RZ, RZ, 0x1 ;  /* 0x00000001ff687424 */ /* 0x000fe200078e00ff */
[----:B------:R-:W-:Y:S01]  /*5f40*/  CS2R R102, SRZ ;  /* 0x0000000000667805 */ /* 0x000fe2000001ff00 */
[----:B------:R-:W-:Y:S01]  /*5f50*/  IMAD.MOV.U32 R116, RZ, RZ, RZ ;  /* 0x000000ffff747224 */ /* 0x000fe200078e00ff */
[----:B------:R-:W-:Y:S01]  /*5f60*/  CS2R R100, SRZ ;  /* 0x0000000000647805 */ /* 0x000fe2000001ff00 */
[----:B------:R-:W4:Y:S01]  /*5f70*/  LDC R96, c[0x0][0xb20] ;  /* 0x0002c800ff607b82 */ /* 0x000f220000000800 */
[----:B------:R-:W3:Y:S01]  /*5f80*/  LDS R0, [UR42+0x370] ;  /* 0x0003702aff007984 */ /* 0x000ee20008000800 */
[----:B------:R-:W-:Y:S01]  /*5f90*/  SHF.L.U32 R106, R106, 0x4, RZ ;  /* 0x000000046a6a7819 */ /* 0x000fe200000006ff */
[----:B------:R-:W-:Y:S01]  /*5fa0*/  IMAD.SHL.U32 R105, R105, 0x10, RZ ;  /* 0x0000001069697824 */ /* 0x000fe200078e00ff */
[----:B------:R-:W-:Y:S01]  /*5fb0*/  LEA R107, R107, UR44, 0x1 ;  /* 0x0000002c6b6b7c11 */ /* 0x000fe2000f8e08ff */
[----:B------:R-:W1:Y:S03]  /*5fc0*/  LDCU.64 UR46, c[0x0][0x348] ;  /* 0x00006900ff2e77ac */ /* 0x000e660008000a00 */
[----:B------:R-:W1:Y:S01]  /*5fd0*/  LDC R41, c[0x0][0xb30] ;  /* 0x0002cc00ff297b82 */ /* 0x000e620000000800 */
[----:B------:R-:W1:Y:S01]  /*5fe0*/  LDCU.64 UR38, c[0x0][0x888] ;  /* 0x00011100ff2677ac */ /* 0x000e620008000a00 */
[----:B------:R-:W-:-:S06]  /*5ff0*/  UMOV UR43, URZ ;  /* 0x000000ff002b7c82 */ /* 0x000fcc0008000000 */
[----:B------:R-:W1:Y:S08]  /*6000*/  LDC.64 R88, c[0x0][0xb10] ;  /* 0x0002c400ff587b82 */ /* 0x000e700000000a00 */
[----:B------:R-:W1:Y:S08]  /*6010*/  LDC.64 R38, c[0x0][0xb18] ;  /* 0x0002c600ff267b82 */ /* 0x000e700000000a00 */
[----:B------:R-:W1:Y:S08]  /*6020*/  LDC.64 R84, c[0x0][0x888] ;  /* 0x00022200ff547b82 */ /* 0x000e700000000a00 */
[----:B------:R-:W1:Y:S01]  /*6030*/  LDC.64 R36, c[0x0][0xb28] ;  /* 0x0002ca00ff247b82 */ /* 0x000e620000000a00 */
[----:B---3--:R-:W-:-:S07]  /*6040*/  IMAD.IADD R46, R0, 0x1, R46 ;  /* 0x00000001002e7824 */ /* 0x008fce00078e022e */
[----:B------:R-:W3:Y:S08]  /*6050*/  LDC.64 R86, c[0x0][0x890] ;  /* 0x00022400ff567b82 */ /* 0x000ef00000000a00 */
[----:B------:R-:W1:Y:S08]  /*6060*/  LDC.64 R82, c[0x0][0x8b0] ;  /* 0x00022c00ff527b82 */ /* 0x000e700000000a00 */
[----:B------:R-:W1:Y:S08]  /*6070*/  LDC.64 R80, c[0x0][0x8a8] ;  /* 0x00022a00ff507b82 */ /* 0x000e700000000a00 */
[----:B--2-4-:R-:W1:Y:S02]  /*6080*/  LDC R97, c[0x0][0x374] ;  /* 0x0000dd00ff617b82 */ /* 0x014e640000000800 */
.L_x_135:
[----:B------:R-:W-:Y:S02]  /*6090*/  LEA R0, R116, UR42, 0x3 ;  /* 0x0000002a74007c11 */ /* 0x000fe4000f8e18ff */
[----:B------:R-:W-:Y:S02]  /*60a0*/  SHF.L.U32 R2, R102, 0x1f, RZ ;  /* 0x0000001f66027819 */ /* 0x000fe400000006ff */
[----:B-1----:R-:W-:Y:S02]  /*60b0*/  LEA R16, R116, UR42, 0x4 ;  /* 0x0000002a74107c11 */ /* 0x002fe4000f8e20ff */
[----:B--2---:R-:W2:Y:S02]  /*60c0*/  SYNCS.PHASECHK.TRANS64.TRYWAIT P0, [R0+URZ+0x2c0], R2 ;  /* 0x0002c002000075a7 */ /* 0x004ea400080011ff */
[----:B--2---:R-:W-:Y:S05]  /*60d0*/  @!P0 BRA `(.L_x_116) ;  /* 0x0000003000348947 */ /* 0x004fea0003800000 */
.L_x_247:
[----:B------:R-:W4:Y:S01]  /*60e0*/  LDC.64 R10, c[0x0][0xb10] ;  /* 0x0002c400ff0a7b82 */ /* 0x000f220000000a00 */
[----:B------:R-:W3:Y:S01]  /*60f0*/  LDS.128 R16, [R16+0x350] ;  /* 0x0003500010107984 */ /* 0x000ee20000000c00 */
[----:B-1----:R-:W-:Y:S01]  /*6100*/  ISETP.NE.AND P1, PT, R41, 0x1, PT ;  /* 0x000000012900780c */ /* 0x002fe20003f25270 */
[----:B--2---:R-:W-:Y:S01]  /*6110*/  VIADD R0, R0, 0x2d0 ;  /* 0x000002d000007836 */ /* 0x004fe20000000000 */
[----:B------:R-:W-:Y:S04]  /*6120*/  ISETP.GE.AND P0, PT, R40, 0x1, PT ;  /* 0x000000012800780c */ /* 0x000fe80003f06270 */
[----:B------:R-:W1:Y:S01]  /*6130*/  LDC.64 R8, c[0x0][0xb18] ;  /* 0x0002c600ff087b82 */ /* 0x000e620000000a00 */
[----:B------:R-:W-:Y:S01]  /*6140*/  PRMT R0, RZ, 0x654, R0 ;  /* 0x00000654ff007816 */ /* 0x000fe20000000000 */
[----:B------:R-:W-:Y:S01]  /*6150*/  @!PT LDS RZ, [RZ] ;  /* 0x00000000fffff984 */ /* 0x000fe20000000800 */
[----:B------:R-:W-:Y:S01]  /*6160*/  @!PT LDS RZ, [RZ] ;  /* 0x00000000fffff984 */ /* 0x000fe20000000800 */
[----:B------:R-:W-:Y:S01]  /*6170*/  @!PT LDS RZ, [RZ] ;  /* 0x00000000fffff984 */ /* 0x000fe20000000800 */
[----:B------:R-:W-:Y:S01]  /*6180*/  @!PT LDS RZ, [RZ] ;  /* 0x00000000fffff984 */ /* 0x000fe20000000800 */
[----:B------:R2:W-:Y:S06]  /*6190*/  MEMBAR.ALL.CTA ;  /* 0x0000000000007992 */ /* 0x0005ec0000008000 */
[----:B--2---:R-:W2:Y:S01]  /*61a0*/  FENCE.VIEW.ASYNC.S ;  /* 0x00000000000073c6 */ /* 0x004ea20000000000 */
[----:B------:R-:W1:Y:S08]  /*61b0*/  @!P1 LDC R12, c[0x0][0xb20] ;  /* 0x0002c800ff0c9b82 */ /* 0x000e700000000800 */
[----:B------:R-:W1:Y:S01]  /*61c0*/  @!P1 LDC R7, c[0x0][0xb0c] ;  /* 0x0002c300ff079b82 */ /* 0x000e620000000800 */
[----:B--2---:R2:W-:Y:S01]  /*61d0*/  SYNCS.ARRIVE.TRANS64.RED.A1T0 RZ, [R0+URZ], RZ ;  /* 0x000000ff00ff79a7 */ /* 0x0045e200081004ff */
[----:B---3--:R-:W-:Y:S04]  /*61e0*/  LOP3.LUT P4, RZ, R18, 0x1, RZ, 0xc0, !PT ;  /* 0x0000000112ff7812 */ /* 0x008fe8000788c0ff */
[----:B------:R-:W-:Y:S09]  /*61f0*/  P2R R110, PR, RZ, 0x10 ;  /* 0x00000010ff6e7803 */ /* 0x000ff20000000000 */
[----:B------:R-:W-:Y:S02]  /*6200*/  @P4 MOV R44, R16 ;  /* 0x00000010002c4202 */ /* 0x000fe40000000f00 */
[----:B------:R-:W-:Y:S01]  /*6210*/  @P4 LOP3.LUT R43, R17, 0xffff, RZ, 0xc0, !PT ;  /* 0x0000ffff112b4812 */ /* 0x000fe200078ec0ff */
[----:B--2-4-:R-:W-:Y:S06]  /*6220*/  @!P0 BRA `(.L_x_117) ;  /* 0x0000000000a48947 */ /* 0x014fec0003800000 */
[-C--:B------:R-:W-:Y:S01]  /*6230*/  IMAD.HI.U32 R0, R97, R39.reuse, RZ ;  /* 0x0000002761007227 */ /* 0x080fe200078e00ff */
[----:B------:R-:W-:Y:S02]  /*6240*/  ISETP.NE.AND P0, PT, R38, 0x1, PT ;  /* 0x000000012600780c */ /* 0x000fe40003f05270 */
[----:B------:R-:W-:Y:S01]  /*6250*/  ISETP.NE.AND P2, PT, R40, 0x1, PT ;  /* 0x000000012800780c */ /* 0x000fe20003f45270 */
[----:B------:R-:W-:Y:S01]  /*6260*/  IMAD.HI.U32 R4, R98, R88, RZ ;  /* 0x0000005862047227 */ /* 0x000fe200078e00ff */
[----:B------:R-:W-:Y:S02]  /*6270*/  SHF.R.U32.HI R0, RZ, R96, R0 ;  /* 0x00000060ff007219 */ /* 0x000fe40000011600 */
[----:B------:R-:W-:Y:S01]  /*6280*/  ISETP.NE.AND P3, PT, R42, 0x1, PT ;  /* 0x000000012a00780c */ /* 0x000fe20003f65270 */
[----:B------:R-:W-:Y:S01]  /*6290*/  IMAD.HI.U32 R6, R43, R39, RZ ;  /* 0x000000272b067227 */ /* 0x000fe200078e00ff */
[-C--:B------:R-:W-:Y:S02]  /*62a0*/  SHF.R.U32.HI R4, RZ, R89.reuse, R4 ;  /* 0x00000059ff047219 */ /* 0x080fe40000011604 */
        /* <DEDUP_REMOVED lines=14> */
[C---:B------:R-:W-:Y:S03]  /*6390*/  IMAD.HI.U32 R0, R3.reuse, R36, RZ ;  /* 0x0000002403007227 */ /* 0x040fe600078e00ff */
[C---:B------:R-:W-:Y:S02]  /*63a0*/  ISETP.GE.OR P0, PT, R2.reuse, R5, P0 ;  /* 0x000000050200720c */ /* 0x040fe40000706670 */
[----:B------:R-:W-:Y:S04]  /*63b0*/  SHF.R.U32.HI R0, RZ, R37, R0 ;  /* 0x00000025ff007219 */ /* 0x000fe80000011600 */
[C---:B------:R-:W-:Y:S05]  /*63c0*/  SEL R6, R3.reuse, R0, !P2 ;  /* 0x0000000003067207 */ /* 0x040fea0005000000 */
        /* <DEDUP_REMOVED lines=14> */
[----:B------:R-:W-:Y:S07]  /*64b0*/  IMAD R43, R3, R38, R43 ;  /* 0x00000026032b7224 */ /* 0x000fee00078e022b */
.L_x_117:
[----:B------:R-:W-:Y:S01]  /*64c0*/  @!P1 IMAD.HI.U32 R0, R44, R10, RZ ;  /* 0x0000000a2c009227 */ /* 0x000fe200078e00ff */
[----:B-1----:R-:W-:Y:S01]  /*64d0*/  @!P1 ISETP.NE.AND P0, PT, R8, 0x1, PT ;  /* 0x000000010800980c */ /* 0x002fe20003f05270 */
[----:B------:R-:W-:Y:S01]  /*64e0*/  ULOP3.LUT UP0, URZ, UR44, 0x1b0, URZ, 0xc0, !UPT ;  /* 0x000001b02cff7892 */ /* 0x000fe2000f80c0ff */
[----:B------:R-:W-:Y:S01]  /*64f0*/  @!P1 ISETP.NE.AND P2, PT, R7, 0x1, PT ;  /* 0x000000010700980c */ /* 0x000fe20003f45270 */
[C---:B------:R-:W-:Y:S01]  /*6500*/  @!P1 IMAD.HI.U32 R2, R43.reuse, R9, RZ ;  /* 0x000000092b029227 */ /* 0x040fe200078e00ff */
[----:B------:R-:W-:Y:S02]  /*6510*/  @!P1 SHF.R.U32.HI R0, RZ, R11, R0 ;  /* 0x0000000bff009219 */ /* 0x000fe40000011600 */
[----:B------:R-:W-:Y:S01]  /*6520*/  @P4 SHF.R.U32.HI R99, RZ, 0x10, R17 ;  /* 0x00000010ff634819 */ /* 0x000fe20000011611 */
[----:B------:R-:W-:Y:S01]  /*6530*/  VIADD R116, R116, 0x1 ;  /* 0x0000000174747836 */ /* 0x000fe20000000000 */
[----:B------:R-:W-:Y:S02]  /*6540*/  @!P1 SHF.R.U32.HI R2, RZ, R12, R2 ;  /* 0x0000000cff029219 */ /* 0x000fe40000011602 */
[----:B------:R-:W-:Y:S02]  /*6550*/  @!P1 SEL R3, R44, R0, !P2 ;  /* 0x000000002c039207 */ /* 0x000fe40005000000 */
[----:B------:R-:W-:Y:S05]  /*6560*/  @!P1 SEL R2, R43, R2, !P0 ;  /* 0x000000022b029207 */ /* 0x000fea0004000000 */
[----:B------:R-:W-:Y:S02]  /*6570*/  @!P1 IMAD.IADD R0, R2, 0x1, -R3 ;  /* 0x0000000102009824 */ /* 0x000fe400078e0a03 */
[----:B------:R-:W-:Y:S02]  /*6580*/  @!P1 IMAD.IADD R2, R3, 0x1, -R2 ;  /* 0x0000000103029824 */ /* 0x000fe400078e0a02 */
[----:B------:R-:W-:Y:S02]  /*6590*/  @!P1 IMAD R44, R0, R7, R44 ;  /* 0x00000007002c9224 */ /* 0x000fe400078e022c */
[----:B------:R-:W-:Y:S01]  /*65a0*/  @!P1 IMAD R43, R2, R8, R43 ;  /* 0x00000008022b9224 */ /* 0x000fe200078e022b */
[----:B------:R-:W-:Y:S06]  /*65b0*/  BRA.U !UP0, `(.L_x_118) ;  /* 0x00000001087c7547 */ /* 0x000fec000b800000 */
[----:B------:R-:W1:Y:S01]  /*65c0*/  LDCU.64 UR8, c[0x4][0x80] ;  /* 0x01001000ff0877ac */ /* 0x000e620008000a00 */
[----:B------:R-:W-:Y:S01]  /*65d0*/  MOV R2, 0x0 ;  /* 0x0000000000027802 */ /* 0x000fe20000000f00 */
[----:B------:R-:W-:Y:S02]  /*65e0*/  HFMA2 R12, -RZ, RZ, 0, 5.9604644775390625e-08 ;  /* 0x00000001ff0c7431 */ /* 0x000fe400000001ff */
[----:B------:R-:W-:Y:S01]  /*65f0*/  IMAD.MOV.U32 R8, RZ, RZ, 0x70 ;  /* 0x00000070ff087424 */ /* 0x000fe200078e00ff */
[----:B------:R2:W3:Y:S01]  /*6600*/  LDC.64 R14, c[0x4][R2] ;  /* 0x01000000020e7b82 */ /* 0x0004e20000000a00 */
[----:B------:R-:W4:Y:S01]  /*6610*/  LDCU.64 UR6, c[0x4][0x88] ;  /* 0x01001100ff0677ac */ /* 0x000f220008000a00 */
[----:B------:R-:W-:Y:S01]  /*6620*/  IMAD.MOV.U32 R13, RZ, RZ, RZ ;  /* 0x000000ffff0d7224 */ /* 0x000fe200078e00ff */
[----:B------:R-:W2:Y:S01]  /*6630*/  LDCU.64 UR4, c[0x4][0x8] ;  /* 0x01000100ff0477ac */ /* 0x000ea20008000a00 */
[----:B-1----:R-:W-:Y:S01]  /*6640*/  MOV R5, UR9 ;  /* 0x0000000900057c02 */ /* 0x002fe20008000f00 */
[----:B------:R-:W-:Y:S01]  /*6650*/  IMAD.U32 R4, RZ, RZ, UR8 ;  /* 0x00000008ff047e24 */ /* 0x000fe2000f8e00ff */
[----:B----4-:R-:W-:Y:S01]  /*6660*/  MOV R7, UR7 ;  /* 0x0000000700077c02 */ /* 0x010fe20008000f00 */
[----:B------:R-:W-:Y:S01]  /*6670*/  IMAD.U32 R6, RZ, RZ, UR6 ;  /* 0x00000006ff067e24 */ /* 0x000fe2000f8e00ff */
[----:B--2---:R-:W-:Y:S01]  /*6680*/  MOV R11, UR5 ;  /* 0x00000005000b7c02 */ /* 0x004fe20008000f00 */
[----:B------:R-:W-:Y:S02]  /*6690*/  IMAD.U32 R10, RZ, RZ, UR4 ;  /* 0x00000004ff0a7e24 */ /* 0x000fe4000f8e00ff */
[----:B------:R-:W-:Y:S07]  /*66a0*/  LEPC R20, `(.L_x_119) ;  /* 0x000000001014794e */ /* 0x000fee0000000000 */
[----:B---3-5:R-:W-:Y:S05]  /*66b0*/  CALL.ABS.NOINC R14 ;  /* 0x000000000e007343 */ /* 0x028fea0003c00000 */
.L_x_119:
[----:B------:R-:W1:Y:S01]  /*66c0*/  LDCU.64 UR8, c[0x4][0x80] ;  /* 0x01001000ff0877ac */ /* 0x000e620008000a00 */
[----:B------:R-:W2:Y:S01]  /*66d0*/  LDC.64 R2, c[0x4][R2] ;  /* 0x0100000002027b82 */ /* 0x000ea20000000a00 */
[----:B------:R-:W-:Y:S02]  /*66e0*/  HFMA2 R12, -RZ, RZ, 0, 5.9604644775390625e-08 ;  /* 0x00000001ff0c7431 */ /* 0x000fe400000001ff */
[----:B------:R-:W-:Y:S02]  /*66f0*/  IMAD.MOV.U32 R8, RZ, RZ, 0x70 ;  /* 0x00000070ff087424 */ /* 0x000fe400078e00ff */
[----:B------:R-:W-:Y:S01]  /*6700*/  IMAD.MOV.U32 R13, RZ, RZ, RZ ;  /* 0x000000ffff0d7224 */ /* 0x000fe200078e00ff */
[----:B------:R-:W3:Y:S01]  /*6710*/  LDCU.64 UR6, c[0x4][0x88] ;  /* 0x01001100ff0677ac */ /* 0x000ee20008000a00 */
[----:B------:R-:W4:Y:S01]  /*6720*/  LDCU.64 UR4, c[0x4][0x8] ;  /* 0x01000100ff0477ac */ /* 0x000f220008000a00 */
[----:B-1----:R-:W-:Y:S02]  /*6730*/  MOV R4, UR8 ;  /* 0x0000000800047c02 */ /* 0x002fe40008000f00 */
[----:B------:R-:W-:Y:S02]  /*6740*/  MOV R5, UR9 ;  /* 0x0000000900057c02 */ /* 0x000fe40008000f00 */
[----:B---3--:R-:W-:Y:S01]  /*6750*/  MOV R7, UR7 ;  /* 0x0000000700077c02 */ /* 0x008fe20008000f00 */
[----:B------:R-:W-:Y:S01]  /*6760*/  IMAD.U32 R6, RZ, RZ, UR6 ;  /* 0x00000006ff067e24 */ /* 0x000fe2000f8e00ff */
[----:B----4-:R-:W-:Y:S01]  /*6770*/  MOV R11, UR5 ;  /* 0x00000005000b7c02 */ /* 0x010fe20008000f00 */
[----:B------:R-:W-:Y:S02]  /*6780*/  IMAD.U32 R10, RZ, RZ, UR4 ;  /* 0x00000004ff0a7e24 */ /* 0x000fe4000f8e00ff */
[----:B------:R-:W-:Y:S07]  /*6790*/  LEPC R20, `(.L_x_118) ;  /* 0x000000001014794e */ /* 0x000fee0000000000 */
[----:B--2---:R-:W-:Y:S05]  /*67a0*/  CALL.ABS.NOINC R2 ;  /* 0x0000000002007343 */ /* 0x004fea0003c00000 */
.L_x_118:
[----:B------:R-:W-:Y:S01]  /*67b0*/  ISETP.NE.U32.AND P2, PT, R86, RZ, PT ;  /* 0x000000ff5600720c */ /* 0x000fe20003f45070 */
[----:B------:R-:W-:Y:S01]  /*67c0*/  UISETP.NE.AND UP1, UPT, UR45, URZ, UPT ;  /* 0x000000ff2d00728c */ /* 0x000fe2000bf25270 */
[----:B------:R-:W-:Y:S02]  /*67d0*/  ISETP.NE.U32.AND P4, PT, R82, RZ, PT ;  /* 0x000000ff5200720c */ /* 0x000fe40003f85070 */
[----:B------:R-:W-:Y:S02]  /*67e0*/  ISETP.NE.AND.EX P2, PT, R87, RZ, PT, P2 ;  /* 0x000000ff5700720c */ /* 0x000fe40003f45320 */
[----:B------:R-:W-:Y:S02]  /*67f0*/  PLOP3.LUT P1, PT, PT, PT, PT, 0x8, 0x80 ;  /* 0x000000000080781c */ /* 0x000fe40003f2e170 */
[----:B------:R-:W-:Y:S02]  /*6800*/  PLOP3.LUT P0, PT, PT, PT, UP1, 0x80, 0x8 ;  /* 0x000000000008781c */ /* 0x000fe40003f0f018 */
[----:B------:R-:W-:Y:S02]  /*6810*/  ISETP.NE.AND.EX P4, PT, R83, RZ, PT, P4 ;  /* 0x000000ff5300720c */ /* 0x000fe40003f85340 */
[----:B------:R-:W1:Y:S09]  /*6820*/  @UP1 LDCU.64 UR4, c[0x0][0x888] ;  /* 0x00011100ff0417ac */ /* 0x000e720008000a00 */
[----:B------:R-:W-:Y:S01]  /*6830*/  @P0 PLOP3.LUT P1, PT, P2, PT, PT, 0x80, 0x8 ;  /* 0x000000000008081c */ /* 0x000fe2000172f070 */
[----:B-1----:R-:W-:Y:S04]  /*6840*/  @UP1 UISETP.NE.U32.AND UP0, UPT, UR4, URZ, UPT ;  /* 0x000000ff0400128c */ /* 0x002fe8000bf05070 */
[----:B------:R-:W-:Y:S04]  /*6850*/  @UP1 UISETP.NE.AND.EX UP0, UPT, UR5, URZ, UPT, UP0 ;  /* 0x000000ff0500128c */ /* 0x000fe8000bf05300 */
[----:B------:R-:W-:Y:S01]  /*6860*/  @UP1 USEL UR4, URZ, 0xffffffff, UP0 ;  /* 0xffffffffff041887 */ /* 0x000fe20008000000 */
[----:B------:R-:W-:Y:S11]  /*6870*/  @!P2 BRA `(.L_x_120) ;  /* 0x00000000002ca947 */ /* 0x000ff60003800000 */
[----:B------:R-:W-:Y:S01]  /*6880*/  ISETP.NE.U32.AND P3, PT, R84, RZ, PT ;  /* 0x000000ff5400720c */ /* 0x000fe20003f65070 */
[----:B------:R-:W-:Y:S03]  /*6890*/  IMAD.MOV.U32 R94, RZ, RZ, 0x1 ;  /* 0x00000001ff5e7424 */ /* 0x000fe600078e00ff */
[----:B------:R-:W-:Y:S11]  /*68a0*/  ISETP.NE.AND.EX P3, PT, R85, RZ, PT, P3 ;  /* 0x000000ff5500720c */ /* 0x000ff60003f65330 */
[----:B------:R-:W-:Y:S02]  /*68b0*/  @!UPT UIADD3 URZ, UPT, UPT, URZ, URZ, URZ ;  /* 0x000000fffffff290 */ /* 0x000fe4000fffe0ff */
[----:B------:R-:W1:Y:S01]  /*68c0*/  @P3 LDC.64 R2, c[0x0][0x888] ;  /* 0x00022200ff023b82 */ /* 0x000e620000000a00 */
[----:B------:R-:W-:Y:S04]  /*68d0*/  @P3 IMAD R0, R86, UR36, RZ ;  /* 0x0000002456003c24 */ /* 0x000fe8000f8e02ff */
[----:B-1----:R-:W-:Y:S04]  /*68e0*/  @P3 IMAD.WIDE R2, R0, 0x4, R2 ;  /* 0x0000000400023825 */ /* 0x002fe800078e0202 */
[----:B------:R-:W-:Y:S01]  /*68f0*/  HFMA2 R0, -RZ, RZ, 0, 5.9604644775390625e-08 ;  /* 0x00000001ff007431 */ /* 0x000fe200000001ff */
[----:B-----5:R1:W5:Y:S04]  /*6900*/  @P3 LDG.E R48, desc[UR40][R2.64] ;  /* 0x0000002802303981 */ /* 0x020368000c1e1900 */
[----:B------:R-:W-:Y:S01]  /*6910*/  @!P3 PRMT R94, R0, 0x7610, R94 ;  /* 0x00007610005eb816 */ /* 0x000fe2000000005e */
[----:B-1----:R-:W2:Y:S06]  /*6920*/  @!P3 LDC R48, c[0x0][0x880] ;  /* 0x00022000ff30bb82 */ /* 0x002eac0000000800 */
.L_x_120:
[----:B------:R-:W-:Y:S05]  /*6930*/  @!P4 BRA `(.L_x_121) ;  /* 0x000000000020c947 */ /* 0x000fea0003800000 */
[----:B------:R-:W-:Y:S04]  /*6940*/  ISETP.NE.U32.AND P3, PT, R80, RZ, PT ;  /* 0x000000ff5000720c */ /* 0x000fe80003f65070 */
[----:B------:R-:W-:Y:S11]  /*6950*/  ISETP.NE.AND.EX P3, PT, R81, RZ, PT, P3 ;  /* 0x000000ff5100720c */ /* 0x000ff60003f65330 */
[----:B------:R-:W-:Y:S02]  /*6960*/  @!UPT UIADD3 URZ, UPT, UPT, URZ, URZ, URZ ;  /* 0x000000fffffff290 */ /* 0x000fe4000fffe0ff */
[----:B------:R-:W1:Y:S01]  /*6970*/  @P3 LDC.64 R2, c[0x0][0x8a8] ;  /* 0x00022a00ff023b82 */ /* 0x000e620000000a00 */
[----:B------:R-:W-:Y:S04]  /*6980*/  @P3 IMAD R0, R82, UR36, RZ ;  /* 0x0000002452003c24 */ /* 0x000fe8000f8e02ff */
[----:B-1----:R-:W-:Y:S05]  /*6990*/  @P3 IMAD.WIDE R2, R0, 0x4, R2 ;  /* 0x0000000400023825 */ /* 0x002fea00078e0202 */
[----:B-----5:R1:W5:Y:S02]  /*69a0*/  @P3 LDG.E R47, desc[UR40][R2.64] ;  /* 0x00000028022f3981 */ /* 0x020364000c1e1900 */
[----:B-1----:R-:W3:Y:S02]  /*69b0*/  @!P3 LDC R47, c[0x0][0x8a0] ;  /* 0x00022800ff2fbb82 */ /* 0x002ee40000000800 */
.L_x_121:
[----:B--2--5:R-:W-:Y:S01]  /*69c0*/  @P0 FSETP.NEU.AND P4, PT, R48, RZ, PT ;  /* 0x000000ff3000020b */ /* 0x024fe20003f8d000 */
[----:B------:R-:W-:Y:S01]  /*69d0*/  IMAD.U32 R0, RZ, RZ, UR4 ;  /* 0x00000004ff007e24 */ /* 0x000fe2000f8e00ff */
[----:B------:R-:W-:Y:S01]  /*69e0*/  @P0 LOP3.LUT P3, RZ, R94, 0xff, RZ, 0xc0, !PT ;  /* 0x000000ff5eff0812 */ /* 0x000fe2000786c0ff */
[C---:B------:R-:W-:Y:S01]  /*69f0*/  IMAD.SHL.U32 R115, R101.reuse, 0x2000, RZ ;  /* 0x0000200065737824 */ /* 0x040fe200078e00ff */
[----:B------:R-:W-:Y:S01]  /*6a00*/  @P0 SEL R2, RZ, 0xffffffff, P4 ;  /* 0xffffffffff020807 */ /* 0x000fe20002000000 */
[----:B------:R-:W-:Y:S01]  /*6a10*/  BSSY B1, `(.L_x_122) ;  /* 0x0000039000017945 */ /* 0x000fe20003800000 */
[----:B------:R-:W-:Y:S01]  /*6a20*/  LEA R3, R101, UR42, 0x3 ;  /* 0x0000002a65037c11 */ /* 0x000fe2000f8e18ff */
[----:B------:R-:W-:Y:S01]  /*6a30*/  IMAD.IADD R114, R107, 0x1, R115 ;  /* 0x000000016b727824 */ /* 0x000fe200078e0273 */
[----:B------:R-:W-:Y:S02]  /*6a40*/  @P1 SEL R2, R0, R2, !P3 ;  /* 0x0000000200021207 */ /* 0x000fe40005800000 */
[----:B------:R-:W-:Y:S02]  /*6a50*/  CS2R R78, SRZ ;  /* 0x00000000004e7805 */ /* 0x000fe4000001ff00 */
[----:B------:R-:W-:Y:S01]  /*6a60*/  LOP3.LUT R0, R104, 0x1, RZ, 0x3c, !PT ;  /* 0x0000000168007812 */ /* 0x000fe200078e3cff */
[--C-:B------:R-:W-:Y:S01]  /*6a70*/  IMAD.IADD R113, R106, 0x1, R114.reuse ;  /* 0x000000016a717824 */ /* 0x100fe200078e0272 */
[----:B------:R-:W-:Y:S02]  /*6a80*/  @P0 LOP3.LUT R2, R2, 0x1, RZ, 0xc0, !PT ;  /* 0x0000000102020812 */ /* 0x000fe400078ec0ff */
[----:B------:R-:W-:Y:S02]  /*6a90*/  CS2R R76, SRZ ;  /* 0x00000000004c7805 */ /* 0x000fe4000001ff00 */
[----:B------:R-:W-:Y:S02]  /*6aa0*/  LEA R16, R45, UR42, 0x3 ;  /* 0x0000002a2d107c11 */ /* 0x000fe4000f8e18ff */
[----:B------:R-:W-:Y:S02]  /*6ab0*/  CS2R R70, SRZ ;  /* 0x0000000000467805 */ /* 0x000fe4000001ff00 */
[----:B------:R-:W-:Y:S02]  /*6ac0*/  ISETP.NE.U32.OR P5, PT, R2, 0x1, !P0 ;  /* 0x000000010200780c */ /* 0x000fe400047a5470 */
[----:B------:R-:W-:Y:S02]  /*6ad0*/  CS2R R68, SRZ ;  /* 0x0000000000447805 */ /* 0x000fe4000001ff00 */
[----:B------:R-:W-:Y:S02]  /*6ae0*/  SHF.L.U32 R4, R103, 0x1f, RZ ;  /* 0x0000001f67047819 */ /* 0x000fe400000006ff */
[----:B------:R-:W-:Y:S02]  /*6af0*/  CS2R R62, SRZ ;  /* 0x00000000003e7805 */ /* 0x000fe4000001ff00 */
[----:B------:R-:W-:Y:S02]  /*6b00*/  PLOP3.LUT P4, PT, PT, PT, PT, 0x8, 0x80 ;  /* 0x000000000080781c */ /* 0x000fe40003f8e170 */
[----:B------:R-:W-:Y:S02]  /*6b10*/  CS2R R60, SRZ ;  /* 0x00000000003c7805 */ /* 0x000fe4000001ff00 */
[----:B------:R-:W-:Y:S02]  /*6b20*/  P2R R117, PR, RZ, 0x20 ;  /* 0x00000020ff757803 */ /* 0x000fe40000000000 */
[----:B------:R-:W-:Y:S02]  /*6b30*/  CS2R R54, SRZ ;  /* 0x0000000000367805 */ /* 0x000fe4000001ff00 */
[----:B------:R-:W-:Y:S01]  /*6b40*/  CS2R R52, SRZ ;  /* 0x0000000000347805 */ /* 0x000fe2000001ff00 */
[----:B------:R-:W-:Y:S02]  /*6b50*/  IMAD.IADD R112, R105, 0x1, R114 ;  /* 0x0000000169707824 */ /* 0x000fe400078e0272 */
[----:B------:R-:W-:Y:S01]  /*6b60*/  IMAD R111, R108, -0x10, R113 ;  /* 0xfffffff06c6f7824 */ /* 0x000fe200078e0271 */
[----:B------:R-:W-:Y:S04]  /*6b70*/  @P5 SHF.L.U32 R2, R0, 0x1f, RZ ;  /* 0x0000001f00025819 */ /* 0x000fe800000006ff */
[----:B------:R1:W2:Y:S01]  /*6b80*/  @P5 SYNCS.PHASECHK.TRANS64.TRYWAIT P0, [R3+URZ+0x290], R2 ;  /* 0x00029002030055a7 */ /* 0x0002a200080011ff */
[----:B------:R4:W3:Y:S01]  /*6b90*/  SYNCS.PHASECHK.TRANS64.TRYWAIT P3, [R16+URZ+0x2e0], R4 ;  /* 0x0002e004100075a7 */ /* 0x0008e200080611ff */
[----:B-1----:R-:W-:Y:S01]  /*6ba0*/  IMAD R2, R45, 0x20, R46 ;  /* 0x000000202d027824 */ /* 0x002fe200078e022e */
[----:B--2---:R-:W-:Y:S01]  /*6bb0*/  @P5 PLOP3.LUT P4, PT, P0, PT, PT, 0x8, 0x80 ;  /* 0x000000000080581c */ /* 0x004fe2000078e170 */
[----:B------:R-:W-:Y:S01]  /*6bc0*/  @!UPT UIADD3 URZ, UPT, UPT, URZ, URZ, URZ ;  /* 0x000000fffffff290 */ /* 0x000fe2000fffe0ff */
[----:B---34-:R-:W-:Y:S11]  /*6bd0*/  @!P5 BRA `(.L_x_123) ;  /* 0x000000000070d947 */ /* 0x018ff60003800000 */
[----:B------:R-:W-:Y:S01]  /*6be0*/  ISETP.NE.U32.AND P0, PT, RZ, UR38, PT ;  /* 0x00000026ff007c0c */ /* 0x000fe2000bf05070 */
[----:B------:R-:W-:Y:S01]  /*6bf0*/  BSSY B0, `(.L_x_124) ;  /* 0x0000016000007945 */ /* 0x000fe20003800000 */
[----:B------:R-:W-:Y:S02]  /*6c00*/  FSETP.NEU.AND P1, PT, R48, RZ, PT ;  /* 0x000000ff3000720b */ /* 0x000fe40003f2d000 */
[----:B------:R-:W-:Y:S02]  /*6c10*/  CS2R R54, SRZ ;  /* 0x0000000000367805 */ /* 0x000fe4000001ff00 */
[----:B------:R-:W-:Y:S02]  /*6c20*/  ISETP.NE.AND.EX P0, PT, RZ, UR39, PT, P0 ;  /* 0x00000027ff007c0c */ /* 0x000fe4000bf05300 */
[----:B------:R-:W-:Y:S02]  /*6c30*/  CS2R R52, SRZ ;  /* 0x0000000000347805 */ /* 0x000fe4000001ff00 */
[----:B------:R-:W-:Y:S02]  /*6c40*/  SEL R5, RZ, 0xffffffff, P1 ;  /* 0xffffffffff057807 */ /* 0x000fe40000800000 */
[----:B------:R-:W-:Y:S02]  /*6c50*/  CS2R R62, SRZ ;  /* 0x00000000003e7805 */ /* 0x000fe4000001ff00 */
[----:B------:R-:W-:Y:S02]  /*6c60*/  LOP3.LUT P1, RZ, R94, 0xff, RZ, 0xc0, !PT ;  /* 0x000000ff5eff7812 */ /* 0x000fe4000782c0ff */
[----:B------:R-:W-:Y:S02]  /*6c70*/  CS2R R60, SRZ ;  /* 0x00000000003c7805 */ /* 0x000fe4000001ff00 */
[----:B------:R-:W-:Y:S02]  /*6c80*/  SEL R6, RZ, 0xffffffff, P0 ;  /* 0xffffffffff067807 */ /* 0x000fe40000000000 */
[----:B------:R-:W-:Y:S02]  /*6c90*/  CS2R R70, SRZ ;  /* 0x0000000000467805 */ /* 0x000fe4000001ff00 */
[----:B------:R-:W-:Y:S01]  /*6ca0*/  CS2R R68, SRZ ;  /* 0x0000000000447805 */ /* 0x000fe2000001ff00 */
[----:B------:R-:W-:Y:S01]  /*6cb0*/  IMAD.MOV.U32 R79, RZ, RZ, RZ ;  /* 0x000000ffff4f7224 */ /* 0x000fe200078e00ff */
[----:B------:R-:W-:Y:S02]  /*6cc0*/  @P2 SEL R5, R6, R5, !P1 ;  /* 0x0000000506052207 */ /* 0x000fe40004800000 */
[----:B------:R-:W-:Y:S02]  /*6cd0*/  CS2R R76, SRZ ;  /* 0x00000000004c7805 */ /* 0x000fe4000001ff00 */
[----:B------:R-:W-:Y:S04]  /*6ce0*/  LOP3.LUT R5, R5, 0x1, RZ, 0xc0, !PT ;  /* 0x0000000105057812 */ /* 0x000fe800078ec0ff */
[----:B------:R-:W-:Y:S01]  /*6cf0*/  ISETP.NE.U32.AND P0, PT, R5, 0x1, PT ;  /* 0x000000010500780c */ /* 0x000fe20003f05070 */
[----:B------:R-:W-:Y:S01]  /*6d00*/  @!UPT UIADD3 URZ, UPT, UPT, URZ, URZ, URZ ;  /* 0x000000fffffff290 */ /* 0x000fe2000fffe0ff */
[----:B------:R-:W-:Y:S11]  /*6d10*/  @!P4 BRA `(.L_x_125) ;  /* 0x00000000000cc947 */ /* 0x000ff60003800000 */
[----:B------:R-:W-:Y:S04]  /*6d20*/  SHF.L.U32 R0, R0, 0x1f, RZ ;  /* 0x0000001f00007819 */ /* 0x000fe800000006ff */
[----:B------:R-:W1:Y:S02]  /*6d30*/  SYNCS.PHASECHK.TRANS64.TRYWAIT P1, [R3+URZ+0x290], R0 ;  /* 0x00029000030075a7 */ /* 0x000e6400080211ff */
[----:B-1----:R-:W-:Y:S05]  /*6d40*/  @!P1 BRA `(.L_x_126) ;  /* 0x00000024002c9947 */ /* 0x002fea0003800000 */
.L_x_125:
[----:B------:R-:W-:Y:S05]  /*6d50*/  BSYNC B0 ;  /* 0x0000000000007941 */ /* 0x000fea0003800000 */
.L_x_124:
[----:B------:R2:W3:Y:S04]  /*6d60*/  @P0 LDS.128 R52, [R114] ;  /* 0x0000000072340984 */ /* 0x0004e80000000c00 */
[----:B------:R2:W4:Y:S04]  /*6d70*/  @P0 LDS.128 R60, [R113+0x10] ;  /* 0x00001000713c0984 */ /* 0x0005280000000c00 */
[----:B------:R2:W1:Y:S04]  /*6d80*/  @P0 LDS.128 R68, [R112+0x20] ;  /* 0x0000200070440984 */ /* 0x0004680000000c00 */
[----:B------:R2:W1:Y:S02]  /*6d90*/  @P0 LDS.128 R76, [R111+0x30] ;  /* 0x000030006f4c0984 */ /* 0x0004640000000c00 */
.L_x_123:
[----:B------:R-:W-:Y:S05]  /*6da0*/  BSYNC B1 ;  /* 0x0000000000017941 */ /* 0x000fea0003800000 */
.L_x_122:
[----:B-1----:R-:W-:Y:S04]  /*6db0*/  SHF.R.U32.HI R0, RZ, 0x15, R2 ;  /* 0x00000015ff007819 */ /* 0x002fe80000011602 */
[----:B------:R-:W-:Y:S01]  /*6dc0*/  LOP3.LUT P0, RZ, R0, 0x3, R95, 0x48, !PT ;  /* 0x0000000300ff7812 */ /* 0x000fe2000780485f */
[----:B------:R-:W-:Y:S01]  /*6dd0*/  @!UPT UIADD3 URZ, UPT, UPT, URZ, URZ, URZ ;  /* 0x000000fffffff290 */ /* 0x000fe2000fffe0ff */
[----:B------:R-:W-:Y:S11]  /*6de0*/  @P3 BRA `(.L_x_127) ;  /* 0x0000000000083947 */ /* 0x000ff60003800000 */
[----:B------:R-:W1:Y:S02]  /*6df0*/  SYNCS.PHASECHK.TRANS64.TRYWAIT P1, [R16+URZ+0x2e0], R4 ;  /* 0x0002e004100075a7 */ /* 0x000e6400080211ff */
[----:B-1----:R-:W-:Y:S05]  /*6e00*/  @!P1 BRA `(.L_x_128) ;  /* 0x0000002400109947 */ /* 0x002fea0003800000 */
.L_x_127:
[----:B------:R-:W-:Y:S05]  /*6e10*/  @!P0 BRA `(.L_x_129) ;  /* 0x0000000000408947 */ /* 0x000fea0003800000 */
[----:B------:R-:W1:Y:S01]  /*6e20*/  LDCU.64 UR8, c[0x4][0x70] ;  /* 0x01000e00ff0877ac */ /* 0x000e620008000a00 */
[----:B------:R-:W-:Y:S01]  /*6e30*/  MOV R15, 0x0 ;  /* 0x00000000000f7802 */ /* 0x000fe20000000f00 */
[----:B------:R-:W-:Y:S02]  /*6e40*/  HFMA2 R12, -RZ, RZ, 0, 5.9604644775390625e-08 ;  /* 0x00000001ff0c7431 */ /* 0x000fe400000001ff */
[----:B------:R-:W-:Y:S02]  /*6e50*/  IMAD.MOV.U32 R8, RZ, RZ, 0x192 ;  /* 0x00000192ff087424 */ /* 0x000fe400078e00ff */
[----:B------:R-:W-:Y:S01]  /*6e60*/  IMAD.MOV.U32 R13, RZ, RZ, RZ ;  /* 0x000000ffff0d7224 */ /* 0x000fe200078e00ff */
[----:B------:R-:W5:Y:S01]  /*6e70*/  LDCU.64 UR6, c[0x4][0x78] ;  /* 0x01000f00ff0677ac */ /* 0x000f620008000a00 */
[----:B------:R-:W2:Y:S01]  /*6e80*/  LDC.64 R14, c[0x4][R15] ;  /* 0x010000000f0e7b82 */ /* 0x000ea20000000a00 */
[----:B------:R-:W3:Y:S01]  /*6e90*/  LDCU.64 UR4, c[0x4][0x10] ;  /* 0x01000200ff0477ac */ /* 0x000ee20008000a00 */
[----:B-1----:R-:W-:Y:S01]  /*6ea0*/  MOV R5, UR9 ;  /* 0x0000000900057c02 */ /* 0x002fe20008000f00 */
[----:B------:R-:W-:Y:S01]  /*6eb0*/  IMAD.U32 R4, RZ, RZ, UR8 ;  /* 0x00000008ff047e24 */ /* 0x000fe2000f8e00ff */
[----:B-----5:R-:W-:Y:S01]  /*6ec0*/  MOV R7, UR7 ;  /* 0x0000000700077c02 */ /* 0x020fe20008000f00 */
[----:B------:R-:W-:Y:S01]  /*6ed0*/  IMAD.U32 R6, RZ, RZ, UR6 ;  /* 0x00000006ff067e24 */ /* 0x000fe2000f8e00ff */
[----:B---3--:R-:W-:Y:S01]  /*6ee0*/  MOV R11, UR5 ;  /* 0x00000005000b7c02 */ /* 0x008fe20008000f00 */
[----:B------:R-:W-:Y:S02]  /*6ef0*/  IMAD.U32 R10, RZ, RZ, UR4 ;  /* 0x00000004ff0a7e24 */ /* 0x000fe4000f8e00ff */
[----:B------:R-:W-:Y:S07]  /*6f00*/  LEPC R20, `(.L_x_129) ;  /* 0x000000001014794e */ /* 0x000fee0000000000 */
[----:B--2-4-:R-:W-:Y:S05]  /*6f10*/  CALL.ABS.NOINC R14 ;  /* 0x000000000e007343 */ /* 0x014fea0003c00000 */
.L_x_129:
[----:B------:R-:W-:Y:S01]  /*6f20*/  ISETP.NE.AND P0, PT, R109, RZ, PT ;  /* 0x000000ff6d00720c */ /* 0x000fe20003f05270 */
[----:B------:R-:W-:Y:S05]  /*6f30*/  WARPSYNC.ALL ;  /* 0x0000000000007948 */ /* 0x000fea0003800000 */
[----:B------:R-:W-:Y:S01]  /*6f40*/  R2UR UR4, R2 ;  /* 0x00000000020472ca */ /* 0x000fe200000e0000 */
[--C-:B---3--:R-:W-:Y:S01]  /*6f50*/  HADD2.F32 R0, -RZ, R52.reuse.H0_H0 ;  /* 0x20000034ff007230 */ /* 0x108fe20000004100 */
[----:B------:R-:W-:Y:S01]  /*6f60*/  R2UR UR5, R16 ;  /* 0x00000000100572ca */ /* 0x000fe200000e0000 */
[----:B------:R-:W-:Y:S01]  /*6f70*/  HADD2.F32 R2, -RZ, R52.H1_H1 ;  /* 0x30000034ff027230 */ /* 0x000fe20000004100 */
[----:B------:R-:W-:Y:S01]  /*6f80*/  BSSY.RECONVERGENT B0, `(.L_x_130) ;  /* 0x000008b000007945 */ /* 0x000fe20003800200 */
[--C-:B------:R-:W-:Y:S02]  /*6f90*/  HADD2.F32 R3, -RZ, R53.reuse.H0_H0 ;  /* 0x20000035ff037230 */ /* 0x100fe40000004100 */
[----:B------:R-:W-:Y:S02]  /*6fa0*/  HADD2.F32 R49, -RZ, R53.H1_H1 ;  /* 0x30000035ff317230 */ /* 0x000fe40000004100 */
[--C-:B------:R-:W-:Y:S02]  /*6fb0*/  HADD2.F32 R50, -RZ, R54.reuse.H0_H0 ;  /* 0x20000036ff327230 */ /* 0x100fe40000004100 */
[----:B------:R-:W-:Y:S02]  /*6fc0*/  HADD2.F32 R51, -RZ, R54.H1_H1 ;  /* 0x30000036ff337230 */ /* 0x000fe40000004100 */
[----:B------:R-:W1:Y:S01]  /*6fd0*/  LDTM.x32 R4, tmem[UR4] ;  /* 0x00000004000479ee */ /* 0x000e6200082c0000 */
[----:B------:R-:W-:Y:S01]  /*6fe0*/  NOP ;  /* 0x0000000000007918 */ /* 0x000fe20000000000 */
[----:B------:R-:W-:Y:S01]  /*6ff0*/  UIADD3 UR5, UPT, UPT, UR5, 0x300, URZ ;  /* 0x0000030005057890 */ /* 0x000fe2000fffe0ff */
[--C-:B------:R-:W-:Y:S02]  /*7000*/  HADD2.F32 R52, -RZ, R55.reuse.H0_H0 ;  /* 0x20000037ff347230 */ /* 0x100fe40000004100 */
[----:B------:R-:W-:Y:S01]  /*7010*/  HADD2.F32 R53, -RZ, R55.H1_H1 ;  /* 0x30000037ff357230 */ /* 0x000fe20000004100 */
[----:B------:R-:W-:Y:S01]  /*7020*/  UPRMT UR5, UR37, 0x654, UR5 ;  /* 0x0000065425057896 */ /* 0x000fe20008000005 */
[--C-:B----4-:R-:W-:Y:S02]  /*7030*/  HADD2.F32 R54, -RZ, R60.reuse.H0_H0 ;  /* 0x2000003cff367230 */ /* 0x110fe40000004100 */
[----:B------:R-:W-:Y:S02]  /*7040*/  HADD2.F32 R55, -RZ, R60.H1_H1 ;  /* 0x3000003cff377230 */ /* 0x000fe40000004100 */
[--C-:B------:R-:W-:Y:S02]  /*7050*/  HADD2.F32 R56, -RZ, R61.reuse.H0_H0 ;  /* 0x2000003dff387230 */ /* 0x100fe40000004100 */
[----:B------:R-:W-:Y:S02]  /*7060*/  HADD2.F32 R57, -RZ, R61.H1_H1 ;  /* 0x3000003dff397230 */ /* 0x000fe40000004100 */
[----:B-1----:R-:W-:Y:S01]  /*7070*/  SYNCS.ARRIVE.TRANS64.RED.A1T0 RZ, [UR5], RZ ;  /* 0x000000ffffff79a7 */ /* 0x002fe20008100405 */
[--C-:B------:R-:W-:Y:S02]  /*7080*/  HADD2.F32 R58, -RZ, R62.reuse.H0_H0 ;  /* 0x2000003eff3a7230 */ /* 0x100fe40000004100 */
[----:B------:R-:W-:Y:S02]  /*7090*/  HADD2.F32 R59, -RZ, R62.H1_H1 ;  /* 0x3000003eff3b7230 */ /* 0x000fe40000004100 */
[--C-:B------:R-:W-:Y:S02]  /*70a0*/  HADD2.F32 R60, -RZ, R63.reuse.H0_H0 ;  /* 0x2000003fff3c7230 */ /* 0x100fe40000004100 */
[----:B------:R-:W-:Y:S02]  /*70b0*/  HADD2.F32 R61, -RZ, R63.H1_H1 ;  /* 0x3000003fff3d7230 */ /* 0x000fe40000004100 */
[C---:B------:R-:W-:Y:S01]  /*70c0*/  FMUL R4, R47.reuse, R4 ;  /* 0x000000042f047220 */ /* 0x040fe20000400000 */
[C---:B------:R-:W-:Y:S01]  /*70d0*/  FMUL R5, R47.reuse, R5 ;  /* 0x000000052f057220 */ /* 0x040fe20000400000 */
[C---:B------:R-:W-:Y:S01]  /*70e0*/  FMUL R6, R47.reuse, R6 ;  /* 0x000000062f067220 */ /* 0x040fe20000400000 */
[C---:B------:R-:W-:Y:S01]  /*70f0*/  FMUL R7, R47.reuse, R7 ;  /* 0x000000072f077220 */ /* 0x040fe20000400000 */
[C---:B------:R-:W-:Y:S01]  /*7100*/  FFMA R4, R48.reuse, R0, R4 ;  /* 0x0000000030047223 */ /* 0x040fe20000000004 */
[C---:B------:R-:W-:Y:S01]  /*7110*/  FFMA R5, R48.reuse, R2, R5 ;  /* 0x0000000230057223 */ /* 0x040fe20000000005 */
[C---:B------:R-:W-:Y:S01]  /*7120*/  FFMA R6, R48.reuse, R3, R6 ;  /* 0x0000000330067223 */ /* 0x040fe20000000006 */
[C---:B------:R-:W-:Y:S01]  /*7130*/  FFMA R7, R48.reuse, R49, R7 ;  /* 0x0000003130077223 */ /* 0x040fe20000000007 */
[C---:B------:R-:W-:Y:S01]  /*7140*/  FMUL R8, R47.reuse, R8 ;  /* 0x000000082f087220 */ /* 0x040fe20000400000 */
[----:B------:R-:W-:Y:S01]  /*7150*/  FMUL R9, R47, R9 ;  /* 0x000000092f097220 */ /* 0x000fe20000400000 */
[----:B------:R-:W-:Y:S01]  /*7160*/  F2FP.F16.F32.PACK_AB R4, R5, R4 ;  /* 0x000000040504723e */ /* 0x000fe200000000ff */
[----:B------:R-:W-:Y:S01]  /*7170*/  FMUL R0, R47, R10 ;  /* 0x0000000a2f007220 */ /* 0x000fe20000400000 */
[----:B------:R-:W-:Y:S01]  /*7180*/  F2FP.F16.F32.PACK_AB R5, R7, R6 ;  /* 0x000000060705723e */ /* 0x000fe200000000ff */
[C---:B------:R-:W-:Y:S01]  /*7190*/  FFMA R8, R48.reuse, R50, R8 ;  /* 0x0000003230087223 */ /* 0x040fe20000000008 */
[C---:B------:R-:W-:Y:S01]  /*71a0*/  FFMA R9, R48.reuse, R51, R9 ;  /* 0x0000003330097223 */ /* 0x040fe20000000009 */
[C---:B------:R-:W-:Y:S01]  /*71b0*/  FFMA R0, R48.reuse, R52, R0 ;  /* 0x0000003430007223 */ /* 0x040fe20000000000 */
[C---:B------:R-:W-:Y:S01]  /*71c0*/  FMUL R2, R47.reuse, R11 ;  /* 0x0000000b2f027220 */ /* 0x040fe20000400000 */
[C---:B------:R-:W-:Y:S01]  /*71d0*/  FMUL R3, R47.reuse, R12 ;  /* 0x0000000c2f037220 */ /* 0x040fe20000400000 */
[----:B------:R-:W-:Y:S01]  /*71e0*/  FMUL R10, R47, R13 ;  /* 0x0000000d2f0a7220 */ /* 0x000fe20000400000 */
[----:B------:R-:W-:Y:S01]  /*71f0*/  F2FP.F16.F32.PACK_AB R6, R9, R8 ;  /* 0x000000080906723e */ /* 0x000fe200000000ff */
[C---:B------:R-:W-:Y:S01]  /*7200*/  FFMA R2, R48.reuse, R53, R2 ;  /* 0x0000003530027223 */ /* 0x040fe20000000002 */
[C---:B------:R-:W-:Y:S01]  /*7210*/  FFMA R3, R48.reuse, R54, R3 ;  /* 0x0000003630037223 */ /* 0x040fe20000000003 */
[C---:B------:R-:W-:Y:S01]  /*7220*/  FFMA R10, R48.reuse, R55, R10 ;  /* 0x00000037300a7223 */ /* 0x040fe2000000000a */
[C---:B------:R-:W-:Y:S01]  /*7230*/  FMUL R11, R47.reuse, R14 ;  /* 0x0000000e2f0b7220 */ /* 0x040fe20000400000 */
[C---:B------:R-:W-:Y:S01]  /*7240*/  FMUL R15, R47.reuse, R15 ;  /* 0x0000000f2f0f7220 */ /* 0x040fe20000400000 */
[C---:B------:R-:W-:Y:S01]  /*7250*/  FMUL R12, R47.reuse, R16 ;  /* 0x000000102f0c7220 */ /* 0x040fe20000400000 */
[C---:B------:R-:W-:Y:S01]  /*7260*/  FMUL R13, R47.reuse, R17 ;  /* 0x000000112f0d7220 */ /* 0x040fe20000400000 */
[C---:B------:R-:W-:Y:S01]  /*7270*/  FFMA R11, R48.reuse, R56, R11 ;  /* 0x00000038300b7223 */ /* 0x040fe2000000000b */
[C---:B------:R-:W-:Y:S01]  /*7280*/  FMUL R14, R47.reuse, R18 ;  /* 0x000000122f0e7220 */ /* 0x040fe20000400000 */
[----:B------:R-:W-:Y:S01]  /*7290*/  FFMA R15, R48, R57, R15 ;  /* 0x00000039300f7223 */ /* 0x000fe2000000000f */
[--C-:B------:R-:W-:Y:S02]  /*72a0*/  HADD2.F32 R62, -RZ, R68.reuse.H0_H0 ;  /* 0x20000044ff3e7230 */ /* 0x100fe40000004100 */
[C---:B------:R-:W-:Y:S01]  /*72b0*/  FMUL R19, R47.reuse, R19 ;  /* 0x000000132f137220 */ /* 0x040fe20000400000 */
[----:B------:R-:W-:Y:S01]  /*72c0*/  F2FP.F16.F32.PACK_AB R7, R2, R0 ;  /* 0x000000000207723e */ /* 0x000fe200000000ff */
[C---:B------:R-:W-:Y:S01]  /*72d0*/  FFMA R12, R48.reuse, R58, R12 ;  /* 0x0000003a300c7223 */ /* 0x040fe2000000000c */
[----:B------:R-:W-:Y:S02]  /*72e0*/  HADD2.F32 R63, -RZ, R68.H1_H1 ;  /* 0x30000044ff3f7230 */ /* 0x000fe40000004100 */
[C---:B------:R-:W-:Y:S01]  /*72f0*/  FMUL R16, R47.reuse, R20 ;  /* 0x000000142f107220 */ /* 0x040fe20000400000 */
[C---:B------:R-:W-:Y:S01]  /*7300*/  FFMA R13, R48.reuse, R59, R13 ;  /* 0x0000003b300d7223 */ /* 0x040fe2000000000d */
[----:B------:R1:W-:Y:S01]  /*7310*/  STS.128 [R114], R4 ;  /* 0x0000000472007388 */ /* 0x0003e20000000c00 */
[--C-:B------:R-:W-:Y:S02]  /*7320*/  HADD2.F32 R64, -RZ, R69.reuse.H0_H0 ;  /* 0x20000045ff407230 */ /* 0x100fe40000004100 */
[C---:B------:R-:W-:Y:S01]  /*7330*/  FMUL R17, R47.reuse, R21 ;  /* 0x000000152f117220 */ /* 0x040fe20000400000 */
[C---:B------:R-:W-:Y:S01]  /*7340*/  FFMA R14, R48.reuse, R60, R14 ;  /* 0x0000003c300e7223 */ /* 0x040fe2000000000e */
[----:B------:R-:W-:Y:S02]  /*7350*/  HADD2.F32 R65, -RZ, R69.H1_H1 ;  /* 0x30000045ff417230 */ /* 0x000fe40000004100 */
[C---:B------:R-:W-:Y:S01]  /*7360*/  FMUL R18, R47.reuse, R22 ;  /* 0x000000162f127220 */ /* 0x040fe20000400000 */
[C---:B------:R-:W-:Y:S01]  /*7370*/  FFMA R19, R48.reuse, R61, R19 ;  /* 0x0000003d30137223 */ /* 0x040fe20000000013 */
        /* <DEDUP_REMOVED lines=8> */
[----:B------:R-:W-:Y:S01]  /*7400*/  FFMA R18, R48, R64, R18 ;  /* 0x0000004030127223 */ /* 0x000fe20000000012 */
[----:B------:R-:W-:Y:S02]  /*7410*/  HADD2.F32 R69, -RZ, R71.H1_H1 ;  /* 0x30000047ff457230 */ /* 0x000fe40000004100 */
[----:B------:R-:W-:Y:S01]  /*7420*/  FMUL R22, R47, R26 ;  /* 0x0000001a2f167220 */ /* 0x000fe20000400000 */
[----:B------:R-:W-:Y:S01]  /*7430*/  F2FP.F16.F32.PACK_AB R8, R10, R3 ;  /* 0x000000030a08723e */ /* 0x000fe200000000ff */
[C---:B------:R-:W-:Y:S01]  /*7440*/  FFMA R23, R48.reuse, R65, R23 ;  /* 0x0000004130177223 */ /* 0x040fe20000000017 */
[----:B------:R-:W-:Y:S01]  /*7450*/  F2FP.F16.F32.PACK_AB R9, R15, R11 ;  /* 0x0000000b0f09723e */ /* 0x000fe200000000ff */
[--C-:B------:R-:W-:Y:S02]  /*7460*/  HADD2.F32 R70, -RZ, R76.reuse.H0_H0 ;  /* 0x2000004cff467230 */ /* 0x100fe40000004100 */
[----:B------:R-:W-:Y:S01]  /*7470*/  FMUL R27, R47, R27 ;  /* 0x0000001b2f1b7220 */ /* 0x000fe20000400000 */
[----:B------:R-:W-:Y:S01]  /*7480*/  F2FP.F16.F32.PACK_AB R10, R13, R12 ;  /* 0x0000000c0d0a723e */ /* 0x000fe200000000ff */
[C---:B------:R-:W-:Y:S01]  /*7490*/  FFMA R20, R48.reuse, R66, R20 ;  /* 0x0000004230147223 */ /* 0x040fe20000000014 */
[----:B------:R-:W-:Y:S01]  /*74a0*/  F2FP.F16.F32.PACK_AB R11, R19, R14 ;  /* 0x0000000e130b723e */ /* 0x000fe200000000ff */
[----:B------:R-:W-:Y:S02]  /*74b0*/  HADD2.F32 R71, -RZ, R76.H1_H1 ;  /* 0x3000004cff477230 */ /* 0x000fe40000004100 */
[C---:B------:R-:W-:Y:S01]  /*74c0*/  FMUL R24, R47.reuse, R28 ;  /* 0x0000001c2f187220 */ /* 0x040fe20000400000 */
[C---:B------:R-:W-:Y:S01]  /*74d0*/  FFMA R21, R48.reuse, R67, R21 ;  /* 0x0000004330157223 */ /* 0x040fe20000000015 */
[--C-:B------:R-:W-:Y:S01]  /*74e0*/  HADD2.F32 R72, -RZ, R77.reuse.H0_H0 ;  /* 0x2000004dff487230 */ /* 0x100fe20000004100 */
[----:B------:R1:W-:Y:S01]  /*74f0*/  STS.128 [R113+0x10], R8 ;  /* 0x0000100871007388 */ /* 0x0003e20000000c00 */
        /* <DEDUP_REMOVED lines=12> */
[----:B------:R-:W-:Y:S01]  /*75c0*/  FMUL R29, R47, R33 ;  /* 0x000000212f1d7220 */ /* 0x000fe20000400000 */
[----:B------:R-:W-:Y:S01]  /*75d0*/  F2FP.F16.F32.PACK_AB R16, R17, R16 ;  /* 0x000000101110723e */ /* 0x000fe200000000ff */
[C---:B------:R-:W-:Y:S01]  /*75e0*/  FFMA R26, R48.reuse, R72, R26 ;  /* 0x00000048301a7223 */ /* 0x040fe2000000001a */
[----:B------:R-:W-:Y:S02]  /*75f0*/  HADD2.F32 R77, -RZ, R79.H1_H1 ;  /* 0x3000004fff4d7230 */ /* 0x000fe40000004100 */
[----:B------:R-:W-:Y:S01]  /*7600*/  FMUL R30, R47, R34 ;  /* 0x000000222f1e7220 */ /* 0x000fe20000400000 */
[----:B------:R-:W-:Y:S01]  /*7610*/  F2FP.F16.F32.PACK_AB R17, R23, R18 ;  /* 0x000000121711723e */ /* 0x000fe200000000ff */
[C---:B------:R-:W-:Y:S01]  /*7620*/  FFMA R31, R48.reuse, R73, R31 ;  /* 0x00000049301f7223 */ /* 0x040fe2000000001f */
[----:B------:R-:W-:Y:S01]  /*7630*/  FMUL R35, R47, R35 ;  /* 0x000000232f237220 */ /* 0x000fe20000400000 */
[----:B------:R-:W-:Y:S01]  /*7640*/  F2FP.F16.F32.PACK_AB R18, R21, R20 ;  /* 0x000000141512723e */ /* 0x000fe200000000ff */
[C---:B------:R-:W-:Y:S01]  /*7650*/  FFMA R28, R48.reuse, R74, R28 ;  /* 0x0000004a301c7223 */ /* 0x040fe2000000001c */
[----:B------:R-:W-:Y:S01]  /*7660*/  F2FP.F16.F32.PACK_AB R19, R27, R22 ;  /* 0x000000161b13723e */ /* 0x000fe200000000ff */
[C---:B------:R-:W-:Y:S01]  /*7670*/  FFMA R29, R48.reuse, R75, R29 ;  /* 0x0000004b301d7223 */ /* 0x040fe2000000001d */
[C---:B------:R-:W-:Y:S01]  /*7680*/  FFMA R30, R48.reuse, R76, R30 ;  /* 0x0000004c301e7223 */ /* 0x040fe2000000001e */
[----:B------:R-:W-:Y:S01]  /*7690*/  FFMA R35, R48, R77, R35 ;  /* 0x0000004d30237223 */ /* 0x000fe20000000023 */
[----:B------:R-:W-:Y:S01]  /*76a0*/  F2FP.F16.F32.PACK_AB R24, R25, R24 ;  /* 0x000000181918723e */ /* 0x000fe200000000ff */
[----:B------:R1:W-:Y:S01]  /*76b0*/  STS.128 [R112+0x20], R16 ;  /* 0x0000201070007388 */ /* 0x0003e20000000c00 */
[----:B------:R-:W-:Y:S02]  /*76c0*/  F2FP.F16.F32.PACK_AB R25, R31, R26 ;  /* 0x0000001a1f19723e */ /* 0x000fe400000000ff */
[----:B------:R-:W-:Y:S02]  /*76d0*/  F2FP.F16.F32.PACK_AB R26, R29, R28 ;  /* 0x0000001c1d1a723e */ /* 0x000fe400000000ff */
[----:B------:R-:W-:Y:S05]  /*76e0*/  F2FP.F16.F32.PACK_AB R27, R35, R30 ;  /* 0x0000001e231b723e */ /* 0x000fea00000000ff */
[----:B------:R1:W-:Y:S01]  /*76f0*/  STS.128 [R111+0x30], R24 ;  /* 0x000030186f007388 */ /* 0x0003e20000000c00 */
[----:B------:R-:W-:Y:S01]  /*7700*/  @!PT LDS RZ, [RZ] ;  /* 0x00000000fffff984 */ /* 0x000fe20000000800 */
[----:B------:R-:W-:Y:S01]  /*7710*/  @!PT LDS RZ, [RZ] ;  /* 0x00000000fffff984 */ /* 0x000fe20000000800 */
[----:B------:R-:W-:Y:S01]  /*7720*/  @!PT LDS RZ, [RZ] ;  /* 0x00000000fffff984 */ /* 0x000fe20000000800 */
[----:B------:R-:W-:Y:S01]  /*7730*/  @!PT LDS RZ, [RZ] ;  /* 0x00000000fffff984 */ /* 0x000fe20000000800 */
[----:B------:R3:W-:Y:S07]  /*7740*/  MEMBAR.ALL.CTA ;  /* 0x0000000000007992 */ /* 0x0007ee0000008000 */
[----:B---3--:R-:W3:Y:S02]  /*7750*/  FENCE.VIEW.ASYNC.S ;  /* 0x00000000000073c6 */ /* 0x008ee40000000000 */
[----:B---3--:R-:W-:Y:S06]  /*7760*/  BAR.SYNC.DEFER_BLOCKING 0x1, 0x80 ;  /* 0x0042000000007b1d */ /* 0x008fec0000010000 */
[----:B------:R-:W-:Y:S05]  /*7770*/  @P0 BRA `(.L_x_131) ;  /* 0x00000000002c0947 */ /* 0x000fea0003800000 */
[----:B------:R-:W-:Y:S01]  /*7780*/  R2UR UR12, R92 ;  /* 0x000000005c0c72ca */ /* 0x000fe200000e0000 */
[----:B------:R-:W-:Y:S01]  /*7790*/  UIADD3 UR10, UP0, UPT, UR46, 0x680, URZ ;  /* 0x000006802e0a7890 */ /* 0x000fe2000ff1e0ff */
[----:B------:R-:W-:Y:S01]  /*77a0*/  R2UR UR9, R93 ;  /* 0x000000005d0972ca */ /* 0x000fe200000e0000 */
[----:B------:R-:W-:Y:S01]  /*77b0*/  UMOV UR7, UR36 ;  /* 0x0000002400077c82 */ /* 0x000fe20008000000 */
[----:B------:R-:W-:Y:S01]  /*77c0*/  R2UR UR8, R115 ;  /* 0x00000000730872ca */ /* 0x000fe200000e0000 */
[----:B------:R-:W-:Y:S08]  /*77d0*/  UIADD3.X UR11, UPT, UPT, URZ, UR47, URZ, UP0, !UPT ;  /* 0x0000002fff0b7290 */ /* 0x000ff000087fe4ff */
[----:B------:R-:W-:Y:S02]  /*77e0*/  USHF.L.U32 UR5, UR12, 0x5, URZ ;  /* 0x000000050c057899 */ /* 0x000fe400080006ff */
[----:B------:R-:W-:Y:S02]  /*77f0*/  USHF.L.U32 UR6, UR9, 0x7, URZ ;  /* 0x0000000709067899 */ /* 0x000fe400080006ff */
[----:B------:R-:W-:Y:S09]  /*7800*/  UIADD3 UR4, UPT, UPT, UR42, 0x400, UR8 ;  /* 0x000004002a047890 */ /* 0x000ff2000fffe008 */
[----:B------:R3:W-:Y:S02]  /*7810*/  UTMASTG.3D [UR4], [UR10] ;  /* 0x000000040a0073b5 */ /* 0x0007e40008010000 */
[----:B---3--:R0:W-:Y:S02]  /*7820*/  UTMACMDFLUSH ;  /* 0x00000000000079b7 */ /* 0x0081e40000000000 */
.L_x_131:
[----:B------:R-:W-:Y:S05]  /*7830*/  BSYNC.RECONVERGENT B0 ;  /* 0x0000000000007941 */ /* 0x000fea0003800200 */
.L_x_130:
[----:B------:R-:W-:Y:S04]  /*7840*/  BSSY.RECONVERGENT B0, `(.L_x_132) ;  /* 0x0000003000007945 */ /* 0x000fe80003800200 */
[----:B------:R-:W-:Y:S05]  /*7850*/  @P0 BRA `(.L_x_133) ;  /* 0x0000000000040947 */ /* 0x000fea0003800000 */
[----:B------:R-:W-:Y:S04]  /*7860*/  DEPBAR.LE SB0, 0x0 ;  /* 0x000080000000791a */ /* 0x000fe80000000000 */
.L_x_133:
[----:B------:R-:W-:Y:S05]  /*7870*/  BSYNC.RECONVERGENT B0 ;  /* 0x0000000000007941 */ /* 0x000fea0003800200 */
.L_x_132:
[----:B------:R-:W-:Y:S01]  /*7880*/  BAR.SYNC.DEFER_BLOCKING 0x1, 0x80 ;  /* 0x0042000000007b1d */ /* 0x000fe20000010000 */
[----:B------:R-:W-:Y:S01]  /*7890*/  UIADD3 UR43, UPT, UPT, UR43, 0x1, URZ ;  /* 0x000000012b2b7890 */ /* 0x000fe2000fffe0ff */
[----:B------:R-:W-:Y:S02]  /*78a0*/  IADD3 R45, PT, PT, R45, 0x1, RZ ;  /* 0x000000012d2d7810 */ /* 0x000fe40007ffe0ff */
[----:B------:R-:W-:Y:S01]  /*78b0*/  IADD3 R101, PT, PT, R101, 0x1, RZ ;  /* 0x0000000165657810 */ /* 0x000fe20007ffe0ff */
[----:B------:R-:W-:Y:S09]  /*78c0*/  UISETP.NE.AND UP0, UPT, UR43, URZ, UPT ;  /* 0x000000ff2b00728c */ /* 0x000ff2000bf05270 */
[----:B------:R-:W-:Y:S05]  /*78d0*/  BRA.U !UP0, `(.L_x_134) ;  /* 0x0000000108287547 */ /* 0x000fea000b800000 */
[----:B------:R-:W-:Y:S01]  /*78e0*/  ISETP.NE.AND P0, PT, R117, RZ, PT ;  /* 0x000000ff7500720c */ /* 0x000fe20003f05270 */
[----:B------:R-:W-:Y:S11]  /*78f0*/  IMAD.U32 R0, RZ, RZ, UR37 ;  /* 0x00000025ff007e24 */ /* 0x000ff6000f8e00ff */
[----:B------:R-:W-:Y:S01]  /*7900*/  @!UPT UIADD3 URZ, UPT, UPT, URZ, URZ, URZ ;  /* 0x000000fffffff290 */ /* 0x000fe2000fffe0ff */
[C---:B------:R-:W-:Y:S01]  /*7910*/  @P0 LEA R2, R100.reuse, UR42, 0x3 ;  /* 0x0000002a64020c11 */ /* 0x040fe2000f8e18ff */
[----:B------:R-:W-:Y:S04]  /*7920*/  VIADD R100, R100, 0x1 ;  /* 0x0000000164647836 */ /* 0x000fe80000000000 */
[----:B------:R-:W-:Y:S05]  /*7930*/  @P0 VIADD R2, R2, 0x2a0 ;  /* 0x000002a002020836 */ /* 0x000fea0000000000 */
[----:B------:R-:W-:Y:S04]  /*7940*/  @P0 PRMT R0, R0, 0x654, R2 ;  /* 0x0000065400000816 */ /* 0x000fe80000000002 */
[----:B------:R3:W-:Y:S01]  /*7950*/  @P0 SYNCS.ARRIVE.TRANS64.RED.A1T0 RZ, [R0+URZ], RZ ;  /* 0x000000ff00ff09a7 */ /* 0x0007e200081004ff */
[C---:B------:R-:W-:Y:S04]  /*7960*/  ISETP.NE.AND P0, PT, R100.reuse, 0x2, PT ;  /* 0x000000026400780c */ /* 0x040fe80003f05270 */
[----:B------:R-:W-:Y:S09]  /*7970*/  SEL R100, R100, RZ, P0 ;  /* 0x000000ff64647207 */ /* 0x000ff20000000000 */
.L_x_134:
[----:B------:R-:W-:Y:S01]  /*7980*/  ISETP.NE.AND P3, PT, R110, RZ, PT ;  /* 0x000000ff6e00720c */ /* 0x000fe20003f65270 */
[----:B------:R-:W-:Y:S01]  /*7990*/  IMAD.IADD R92, R43, 0x1, R90 ;  /* 0x000000012b5c7824 */ /* 0x000fe200078e025a */
[----:B------:R-:W-:Y:S01]  /*79a0*/  ISETP.NE.AND P0, PT, R116, 0x2, PT ;  /* 0x000000027400780c */ /* 0x000fe20003f05270 */
[----:B------:R-:W-:Y:S01]  /*79b0*/  IMAD.IADD R93, R44, 0x1, R91 ;  /* 0x000000012c5d7824 */ /* 0x000fe200078e025b */
[----:B------:R-:W-:Y:S02]  /*79c0*/  ISETP.NE.AND P1, PT, R45, 0x4, PT ;  /* 0x000000042d00780c */ /* 0x000fe40003f25270 */
[----:B------:R-:W-:Y:S02]  /*79d0*/  ISETP.NE.AND P2, PT, R101, 0x2, PT ;  /* 0x000000026500780c */ /* 0x000fe40003f45270 */
[----:B------:R-:W-:Y:S02]  /*79e0*/  SEL R3, RZ, 0x1, P0 ;  /* 0x00000001ff037807 */ /* 0x000fe40000000000 */
[----:B------:R-:W-:Y:S02]  /*79f0*/  SEL R2, RZ, 0x1, P1 ;  /* 0x00000001ff027807 */ /* 0x000fe40000800000 */
[----:B---3--:R-:W-:Y:S02]  /*7a00*/  SEL R0, RZ, 0x1, P2 ;  /* 0x00000001ff007807 */ /* 0x008fe40001000000 */
[----:B------:R-:W-:Y:S02]  /*7a10*/  @P3 R2UR UR36, R99 ;  /* 0x00000000632432ca */ /* 0x000fe400000e0000 */
[----:B------:R-:W-:Y:S02]  /*7a20*/  LOP3.LUT R102, R102, R3, RZ, 0x3c, !PT ;  /* 0x0000000366667212 */ /* 0x000fe400078e3cff */
[----:B------:R-:W-:Y:S02]  /*7a30*/  LOP3.LUT R103, R103, R2, RZ, 0x3c, !PT ;  /* 0x0000000267677212 */ /* 0x000fe400078e3cff */
[----:B------:R-:W-:Y:S02]  /*7a40*/  LOP3.LUT R104, R104, R0, RZ, 0x3c, !PT ;  /* 0x0000000068687212 */ /* 0x000fe400078e3cff */
[----:B------:R-:W-:Y:S02]  /*7a50*/  SEL R116, R116, RZ, P0 ;  /* 0x000000ff74747207 */ /* 0x000fe40000000000 */
[----:B------:R-:W-:Y:S02]  /*7a60*/  SEL R45, R45, RZ, P1 ;  /* 0x000000ff2d2d7207 */ /* 0x000fe40000800000 */
[----:B------:R-:W-:Y:S01]  /*7a70*/  SEL R101, R101, RZ, P2 ;  /* 0x000000ff65657207 */ /* 0x000fe20001000000 */
[----:B------:R-:W-:Y:S06]  /*7a80*/  @P3 BRA `(.L_x_135) ;  /* 0xffffffe400803947 */ /* 0x000fec000383ffff */
[----:B------:R-:W-:-:S09]  /*7a90*/  UISETP.NE.AND UP0, UPT, UR45, URZ, UPT ;  /* 0x000000ff2d00728c */ /* 0x000fd2000bf05270 */
[----:B------:R-:W-:Y:S05]  /*7aa0*/  BRA.U !UP0, `(.L_x_136) ;  /* 0x0000000108487547 */ /* 0x000fea000b800000 */
[----:B------:R-:W3:Y:S02]  /*7ab0*/  LDCU.64 UR4, c[0x0][0x890] ;  /* 0x00011200ff0477ac */ /* 0x000ee40008000a00 */
[----:B---3--:R-:W-:-:S04]  /*7ac0*/  UISETP.NE.U32.AND UP0, UPT, UR4, URZ, UPT ;  /* 0x000000ff0400728c */ /* 0x008fc8000bf05070 */
[----:B------:R-:W-:-:S09]  /*7ad0*/  UISETP.NE.AND.EX UP0, UPT, UR5, URZ, UPT, UP0 ;  /* 0x000000ff0500728c */ /* 0x000fd2000bf05300 */
[----:B------:R-:W-:Y:S05]  /*7ae0*/  BRA.U UP0, `(.L_x_137) ;  /* 0x00000001000c7547 */ /* 0x000fea000b800000 */
[----:B------:R-:W-:-:S13]  /*7af0*/  FSETP.NEU.AND P0, PT, R48, RZ, PT ;  /* 0x000000ff3000720b */ /* 0x000fda0003f0d000 */
[----:B------:R-:W-:Y:S05]  /*7b00*/  @!P0 EXIT ;  /* 0x000000000000894d */ /* 0x000fea0003800000 */
[----:B------:R-:W-:Y:S05]  /*7b10*/  BRA `(.L_x_136) ;  /* 0x00000000002c7947 */ /* 0x000fea0003800000 */
.L_x_137:
[----:B------:R-:W-:Y:S01]  /*7b20*/  LOP3.LUT P0, RZ, R94, 0xff, RZ, 0xc0, !PT ;  /* 0x000000ff5eff7812 */ /* 0x000fe2000780c0ff */
[----:B------:R-:W-:-:S12]  /*7b30*/  BSSY.RECONVERGENT B0, `(.L_x_136) ;  /* 0x0000009000007945 */ /* 0x000fd80003800200 */
[----:B------:R-:W-:Y:S05]  /*7b40*/  @P0 BRA `(.L_x_138) ;  /* 0x0000000000140947 */ /* 0x000fea0003800000 */
[----:B------:R-:W3:Y:S02]  /*7b50*/  LDCU.64 UR4, c[0x0][0x888] ;  /* 0x00011100ff0477ac */ /* 0x000ee40008000a00 */
[----:B---3--:R-:W-:-:S04]  /*7b60*/  ISETP.NE.U32.AND P0, PT, RZ, UR4, PT ;  /* 0x00000004ff007c0c */ /* 0x008fc8000bf05070 */
[----:B------:R-:W-:-:S13]  /*7b70*/  ISETP.NE.AND.EX P0, PT, RZ, UR5, PT, P0 ;  /* 0x00000005ff007c0c */ /* 0x000fda000bf05300 */
[----:B------:R-:W-:Y:S05]  /*7b80*/  @!P0 EXIT ;  /* 0x000000000000894d */ /* 0x000fea0003800000 */
[----:B------:R-:W-:Y:S05]  /*7b90*/  BRA `(.L_x_139) ;  /* 0x0000000000087947 */ /* 0x000fea0003800000 */
.L_x_138:
[----:B------:R-:W-:-:S13]  /*7ba0*/  FSETP.NEU.AND P0, PT, R48, RZ, PT ;  /* 0x000000ff3000720b */ /* 0x000fda0003f0d000 */
[----:B------:R-:W-:Y:S05]  /*7bb0*/  @!P0 EXIT ;  /* 0x000000000000894d */ /* 0x000fea0003800000 */
.L_x_139:
[----:B------:R-:W-:Y:S05]  /*7bc0*/  BSYNC.RECONVERGENT B0 ;  /* 0x0000000000007941 */ /* 0x000fea0003800200 */
.L_x_136:
[----:B------:R-:W-:-:S04]  /*7bd0*/  DEPBAR.LE SB0, 0x0 ;  /* 0x000080000000791a */ /* 0x000fc80000000000 */
[----:B------:R-:W-:Y:S05]  /*7be0*/  EXIT ;  /* 0x000000000000794d */ /* 0x000fea0003800000 */
.L_x_20:
[----:B--2---:R2:W1:Y:S02]  /*7bf0*/  SYNCS.PHASECHK.TRANS64.TRYWAIT P0, [R2+URZ+0x330], R3 ;  /* 0x00033003020075a7 */ /* 0x00446400080011ff */
[----:B-1----:R-:W-:Y:S05]  /*7c00*/  @!P0 NANOSLEEP.SYNCS 0x989680 ;  /* 0x009896800000895d */ /* 0x002fea0003900000 */
[----:B------:R-:W1:Y:S02]  /*7c10*/  @!P0 SYNCS.PHASECHK.TRANS64 P0, [R2+URZ+0x330], R3 ;  /* 0x00033003020085a7 */ /* 0x000e6400080010ff */
[----:B-1----:R-:W-:Y:S05]  /*7c20*/  @!P0 BRA `(.L_x_20) ;  /* 0xfffffffc00f08947 */ /* 0x002fea000383ffff */
[----:B------:R-:W-:Y:S05]  /*7c30*/  BRA `(.L_x_140) ;  /* 0xffffff9c008c7947 */ /* 0x000fea000383ffff */
.L_x_23:
[----:B-1----:R-:W-:-:S07]  /*7c40*/  MOV R2, UR33 ;  /* 0x0000002100027c02 */ /* 0x002fce0008000f00 */
.L_x_141:
[----:B-1----:R1:W2:Y:S02]  /*7c50*/  SYNCS.PHASECHK.TRANS64.TRYWAIT P0, [R2+URZ+0x148], R4 ;  /* 0x00014804020075a7 */ /* 0x0022a400080011ff */
[----:B--2---:R-:W-:Y:S05]  /*7c60*/  @!P0 NANOSLEEP.SYNCS 0x989680 ;  /* 0x009896800000895d */ /* 0x004fea0003900000 */
[----:B------:R-:W2:Y:S02]  /*7c70*/  @!P0 SYNCS.PHASECHK.TRANS64 P0, [R2+URZ+0x148], R4 ;  /* 0x00014804020085a7 */ /* 0x000ea400080010ff */
[----:B--2---:R-:W-:Y:S05]  /*7c80*/  @!P0 BRA `(.L_x_141) ;  /* 0xfffffffc00f08947 */ /* 0x004fea000383ffff */
[----:B------:R-:W-:Y:S05]  /*7c90*/  BRA `(.L_x_22) ;  /* 0xffffff9c00dc7947 */ /* 0x000fea000383ffff */
.L_x_29:
[----:B-1----:R-:W-:-:S07]  /*7ca0*/  MOV R2, UR17 ;  /* 0x0000001100027c02 */ /* 0x002fce0008000f00 */
.L_x_142:
[----:B-1----:R1:W2:Y:S02]  /*7cb0*/  SYNCS.PHASECHK.TRANS64.TRYWAIT P0, [R2+URZ+0x148], R4 ;  /* 0x00014804020075a7 */ /* 0x0022a400080011ff */
[----:B--2---:R-:W-:Y:S05]  /*7cc0*/  @!P0 NANOSLEEP.SYNCS 0x989680 ;  /* 0x009896800000895d */ /* 0x004fea0003900000 */
[----:B------:R-:W2:Y:S02]  /*7cd0*/  @!P0 SYNCS.PHASECHK.TRANS64 P0, [R2+URZ+0x148], R4 ;  /* 0x00014804020085a7 */ /* 0x000ea400080010ff */
[----:B--2---:R-:W-:Y:S05]  /*7ce0*/  @!P0 BRA `(.L_x_142) ;  /* 0xfffffffc00f08947 */ /* 0x004fea000383ffff */
[----:B------:R-:W-:Y:S05]  /*7cf0*/  BRA `(.L_x_28) ;  /* 0xffffffa000847947 */ /* 0x000fea000383ffff */
.L_x_33:
[----:B-1----:R1:W2:Y:S02]  /*7d00*/  SYNCS.PHASECHK.TRANS64.TRYWAIT P0, [R2+URZ+0x2c0], R3 ;  /* 0x0002c003020075a7 */ /* 0x0022a400080011ff */
[----:B--2---:R-:W-:Y:S05]  /*7d10*/  @!P0 NANOSLEEP.SYNCS 0x989680 ;  /* 0x009896800000895d */ /* 0x004fea0003900000 */
[----:B------:R-:W2:Y:S02]  /*7d20*/  @!P0 SYNCS.PHASECHK.TRANS64 P0, [R2+URZ+0x2c0], R3 ;  /* 0x0002c003020085a7 */ /* 0x000ea400080010ff */
[----:B--2---:R-:W-:Y:S05]  /*7d30*/  @!P0 BRA `(.L_x_33) ;  /* 0xfffffffc00f08947 */ /* 0x004fea000383ffff */
[----:B------:R-:W-:Y:S05]  /*7d40*/  BRA `(.L_x_143) ;  /* 0xffffffa400147947 */ /* 0x000fea000383ffff */
.L_x_37:
[----:B----4-:R-:W-:-:S07]  /*7d50*/  MOV R0, UR5 ;  /* 0x0000000500007c02 */ /* 0x010fce0008000f00 */
.L_x_144:
[----:B-1----:R1:W2:Y:S02]  /*7d60*/  SYNCS.PHASECHK.TRANS64.TRYWAIT P0, [R0+URZ], R2 ;  /* 0x00000002000075a7 */ /* 0x0022a400080011ff */
[----:B--2---:R-:W-:Y:S05]  /*7d70*/  @!P0 NANOSLEEP.SYNCS 0x989680 ;  /* 0x009896800000895d */ /* 0x004fea0003900000 */
[----:B------:R-:W2:Y:S02]  /*7d80*/  @!P0 SYNCS.PHASECHK.TRANS64 P0, [R0+URZ], R2 ;  /* 0x00000002000085a7 */ /* 0x000ea400080010ff */
[----:B--2---:R-:W-:Y:S05]  /*7d90*/  @!P0 BRA `(.L_x_144) ;  /* 0xfffffffc00f08947 */ /* 0x004fea000383ffff */
[----:B------:R-:W-:Y:S05]  /*7da0*/  BRA `(.L_x_145) ;  /* 0xffffffa800847947 */ /* 0x000fea000383ffff */
.L_x_38:
[----:B----4-:R-:W-:-:S07]  /*7db0*/  MOV R0, UR5 ;  /* 0x0000000500007c02 */ /* 0x010fce0008000f00 */
.L_x_146:
[----:B-1----:R1:W2:Y:S02]  /*7dc0*/  SYNCS.PHASECHK.TRANS64.TRYWAIT P0, [R0+URZ], R3 ;  /* 0x00000003000075a7 */ /* 0x0022a400080011ff */
[----:B--2---:R-:W-:Y:S05]  /*7dd0*/  @!P0 NANOSLEEP.SYNCS 0x989680 ;  /* 0x009896800000895d */ /* 0x004fea0003900000 */
[----:B------:R-:W2:Y:S02]  /*7de0*/  @!P0 SYNCS.PHASECHK.TRANS64 P0, [R0+URZ], R3 ;  /* 0x00000003000085a7 */ /* 0x000ea400080010ff */
[----:B--2---:R-:W-:Y:S05]  /*7df0*/  @!P0 BRA `(.L_x_146) ;  /* 0xfffffffc00f08947 */ /* 0x004fea000383ffff */
[----:B------:R-:W-:Y:S05]  /*7e00*/  BRA `(.L_x_147) ;  /* 0xffffffa800907947 */ /* 0x000fea000383ffff */
.L_x_39:
[----:B----4-:R-:W-:-:S07]  /*7e10*/  MOV R0, UR5 ;  /* 0x0000000500007c02 */ /* 0x010fce0008000f00 */
.L_x_148:
[----:B-1----:R1:W2:Y:S02]  /*7e20*/  SYNCS.PHASECHK.TRANS64.TRYWAIT P0, [R0+URZ], R3 ;  /* 0x00000003000075a7 */ /* 0x0022a400080011ff */
[----:B--2---:R-:W-:Y:S05]  /*7e30*/  @!P0 NANOSLEEP.SYNCS 0x989680 ;  /* 0x009896800000895d */ /* 0x004fea0003900000 */
[----:B------:R-:W2:Y:S02]  /*7e40*/  @!P0 SYNCS.PHASECHK.TRANS64 P0, [R0+URZ], R3 ;  /* 0x00000003000085a7 */ /* 0x000ea400080010ff */
[----:B--2---:R-:W-:Y:S05]  /*7e50*/  @!P0 BRA `(.L_x_148) ;  /* 0xfffffffc00f08947 */ /* 0x004fea000383ffff */
[----:B------:R-:W-:Y:S05]  /*7e60*/  BRA `(.L_x_149) ;  /* 0xffffffa8009c7947 */ /* 0x000fea000383ffff */
.L_x_40:
[----:B----4-:R-:W-:-:S07]  /*7e70*/  MOV R0, UR5 ;  /* 0x0000000500007c02 */ /* 0x010fce0008000f00 */
.L_x_150:
[----:B-1----:R1:W2:Y:S02]  /*7e80*/  SYNCS.PHASECHK.TRANS64.TRYWAIT P0, [R0+URZ], R3 ;  /* 0x00000003000075a7 */ /* 0x0022a400080011ff */
[----:B--2---:R-:W-:Y:S05]  /*7e90*/  @!P0 NANOSLEEP.SYNCS 0x989680 ;  /* 0x009896800000895d */ /* 0x004fea0003900000 */
[----:B------:R-:W2:Y:S02]  /*7ea0*/  @!P0 SYNCS.PHASECHK.TRANS64 P0, [R0+URZ], R3 ;  /* 0x00000003000085a7 */ /* 0x000ea400080010ff */
[----:B--2---:R-:W-:Y:S05]  /*7eb0*/  @!P0 BRA `(.L_x_150) ;  /* 0xfffffffc00f08947 */ /* 0x004fea000383ffff */
[----:B------:R-:W-:Y:S05]  /*7ec0*/  BRA `(.L_x_151) ;  /* 0xffffffa800a87947 */ /* 0x000fea000383ffff */
.L_x_41:
[----:B----4-:R-:W-:-:S07]  /*7ed0*/  MOV R0, UR5 ;  /* 0x0000000500007c02 */ /* 0x010fce0008000f00 */
.L_x_152:
[----:B-1----:R1:W2:Y:S02]  /*7ee0*/  SYNCS.PHASECHK.TRANS64.TRYWAIT P0, [R0+URZ], R3 ;  /* 0x00000003000075a7 */ /* 0x0022a400080011ff */
[----:B--2---:R-:W-:Y:S05]  /*7ef0*/  @!P0 NANOSLEEP.SYNCS 0x989680 ;  /* 0x009896800000895d */ /* 0x004fea0003900000 */
[----:B------:R-:W2:Y:S02]  /*7f00*/  @!P0 SYNCS.PHASECHK.TRANS64 P0, [R0+URZ], R3 ;  /* 0x00000003000085a7 */ /* 0x000ea400080010ff */
[----:B--2---:R-:W-:Y:S05]  /*7f10*/  @!P0 BRA `(.L_x_152) ;  /* 0xfffffffc00f08947 */ /* 0x004fea000383ffff */
[----:B------:R-:W-:Y:S05]  /*7f20*/  BRA `(.L_x_153) ;  /* 0xffffffa800b47947 */ /* 0x000fea000383ffff */
.L_x_42:
[----:B----4-:R-:W-:-:S07]  /*7f30*/  MOV R0, UR5 ;  /* 0x0000000500007c02 */ /* 0x010fce0008000f00 */
.L_x_154:
[----:B-1----:R1:W2:Y:S02]  /*7f40*/  SYNCS.PHASECHK.TRANS64.TRYWAIT P0, [R0+URZ], R3 ;  /* 0x00000003000075a7 */ /* 0x0022a400080011ff */
[----:B--2---:R-:W-:Y:S05]  /*7f50*/  @!P0 NANOSLEEP.SYNCS 0x989680 ;  /* 0x009896800000895d */ /* 0x004fea0003900000 */
[----:B------:R-:W2:Y:S02]  /*7f60*/  @!P0 SYNCS.PHASECHK.TRANS64 P0, [R0+URZ], R3 ;  /* 0x00000003000085a7 */ /* 0x000ea400080010ff */
[----:B--2---:R-:W-:Y:S05]  /*7f70*/  @!P0 BRA `(.L_x_154) ;  /* 0xfffffffc00f08947 */ /* 0x004fea000383ffff */
[----:B------:R-:W-:Y:S05]  /*7f80*/  BRA `(.L_x_155) ;  /* 0xffffffa800c07947 */ /* 0x000fea000383ffff */
.L_x_43:
[----:B----4-:R-:W-:-:S07]  /*7f90*/  MOV R0, UR5 ;  /* 0x0000000500007c02 */ /* 0x010fce0008000f00 */
.L_x_156:
[----:B-1----:R1:W2:Y:S02]  /*7fa0*/  SYNCS.PHASECHK.TRANS64.TRYWAIT P0, [R0+URZ], R3 ;  /* 0x00000003000075a7 */ /* 0x0022a400080011ff */
[----:B--2---:R-:W-:Y:S05]  /*7fb0*/  @!P0 NANOSLEEP.SYNCS 0x989680 ;  /* 0x009896800000895d */ /* 0x004fea0003900000 */
[----:B------:R-:W2:Y:S02]  /*7fc0*/  @!P0 SYNCS.PHASECHK.TRANS64 P0, [R0+URZ], R3 ;  /* 0x00000003000085a7 */ /* 0x000ea400080010ff */
[----:B--2---:R-:W-:Y:S05]  /*7fd0*/  @!P0 BRA `(.L_x_156) ;  /* 0xfffffffc00f08947 */ /* 0x004fea000383ffff */
[----:B------:R-:W-:Y:S05]  /*7fe0*/  BRA `(.L_x_157) ;  /* 0xffffffa800cc7947 */ /* 0x000fea000383ffff */
.L_x_44:
[----:B----4-:R-:W-:-:S07]  /*7ff0*/  MOV R0, UR5 ;  /* 0x0000000500007c02 */ /* 0x010fce0008000f00 */
.L_x_158:
[----:B-1----:R1:W2:Y:S02]  /*8000*/  SYNCS.PHASECHK.TRANS64.TRYWAIT P0, [R0+URZ], R3 ;  /* 0x00000003000075a7 */ /* 0x0022a400080011ff */
[----:B--2---:R-:W-:Y:S05]  /*8010*/  @!P0 NANOSLEEP.SYNCS 0x989680 ;  /* 0x009896800000895d */ /* 0x004fea0003900000 */
[----:B------:R-:W2:Y:S02]  /*8020*/  @!P0 SYNCS.PHASECHK.TRANS64 P0, [R0+URZ], R3 ;  /* 0x00000003000085a7 */ /* 0x000ea400080010ff */
[----:B--2---:R-:W-:Y:S05]  /*8030*/  @!P0 BRA `(.L_x_158) ;  /* 0xfffffffc00f08947 */ /* 0x004fea000383ffff */
[----:B------:R-:W-:Y:S05]  /*8040*/  BRA `(.L_x_159) ;  /* 0xffffffa800d87947 */ /* 0x000fea000383ffff */
.L_x_45:
[----:B----4-:R-:W-:-:S07]  /*8050*/  MOV R0, UR5 ;  /* 0x0000000500007c02 */ /* 0x010fce0008000f00 */
.L_x_160:
[----:B-1----:R1:W2:Y:S02]  /*8060*/  SYNCS.PHASECHK.TRANS64.TRYWAIT P0, [R0+URZ], R3 ;  /* 0x00000003000075a7 */ /* 0x0022a400080011ff */
[----:B--2---:R-:W-:Y:S05]  /*8070*/  @!P0 NANOSLEEP.SYNCS 0x989680 ;  /* 0x009896800000895d */ /* 0x004fea0003900000 */
[----:B------:R-:W2:Y:S02]  /*8080*/  @!P0 SYNCS.PHASECHK.TRANS64 P0, [R0+URZ], R3 ;  /* 0x00000003000085a7 */ /* 0x000ea400080010ff */
[----:B--2---:R-:W-:Y:S05]  /*8090*/  @!P0 BRA `(.L_x_160) ;  /* 0xfffffffc00f08947 */ /* 0x004fea000383ffff */
[----:B------:R-:W-:Y:S05]  /*80a0*/  BRA `(.L_x_161) ;  /* 0xffffffa800e47947 */ /* 0x000fea000383ffff */
.L_x_46:
[----:B----4-:R-:W-:-:S07]  /*80b0*/  MOV R0, UR5 ;  /* 0x0000000500007c02 */ /* 0x010fce0008000f00 */
.L_x_162:
[----:B-1----:R1:W2:Y:S02]  /*80c0*/  SYNCS.PHASECHK.TRANS64.TRYWAIT P0, [R0+URZ], R3 ;  /* 0x00000003000075a7 */ /* 0x0022a400080011ff */
[----:B--2---:R-:W-:Y:S05]  /*80d0*/  @!P0 NANOSLEEP.SYNCS 0x989680 ;  /* 0x009896800000895d */ /* 0x004fea0003900000 */
[----:B------:R-:W2:Y:S02]  /*80e0*/  @!P0 SYNCS.PHASECHK.TRANS64 P0, [R0+URZ], R3 ;  /* 0x00000003000085a7 */ /* 0x000ea400080010ff */
[----:B--2---:R-:W-:Y:S05]  /*80f0*/  @!P0 BRA `(.L_x_162) ;  /* 0xfffffffc00f08947 */ /* 0x004fea000383ffff */
[----:B------:R-:W-:Y:S05]  /*8100*/  BRA `(.L_x_163) ;  /* 0xffffffa800f07947 */ /* 0x000fea000383ffff */
.L_x_47:
[----:B----4-:R-:W-:-:S07]  /*8110*/  MOV R0, UR5 ;  /* 0x0000000500007c02 */ /* 0x010fce0008000f00 */
.L_x_164:
[----:B-1----:R1:W2:Y:S02]  /*8120*/  SYNCS.PHASECHK.TRANS64.TRYWAIT P0, [R0+URZ], R3 ;  /* 0x00000003000075a7 */ /* 0x0022a400080011ff */
[----:B--2---:R-:W-:Y:S05]  /*8130*/  @!P0 NANOSLEEP.SYNCS 0x989680 ;  /* 0x009896800000895d */ /* 0x004fea0003900000 */
[----:B------:R-:W2:Y:S02]  /*8140*/  @!P0 SYNCS.PHASECHK.TRANS64 P0, [R0+URZ], R3 ;  /* 0x00000003000085a7 */ /* 0x000ea400080010ff */
[----:B--2---:R-:W-:Y:S05]  /*8150*/  @!P0 BRA `(.L_x_164) ;  /* 0xfffffffc00f08947 */ /* 0x004fea000383ffff */
[----:B------:R-:W-:Y:S05]  /*8160*/  BRA `(.L_x_165) ;  /* 0xffffffa800fc7947 */ /* 0x000fea000383ffff */
.L_x_48:
[----:B----4-:R-:W-:-:S07]  /*8170*/  MOV R0, UR5 ;  /* 0x0000000500007c02 */ /* 0x010fce0008000f00 */
.L_x_166:
[----:B-1----:R1:W2:Y:S02]  /*8180*/  SYNCS.PHASECHK.TRANS64.TRYWAIT P0, [R0+URZ], R3 ;  /* 0x00000003000075a7 */ /* 0x0022a400080011ff */
[----:B--2---:R-:W-:Y:S05]  /*8190*/  @!P0 NANOSLEEP.SYNCS 0x989680 ;  /* 0x009896800000895d */ /* 0x004fea0003900000 */
[----:B------:R-:W2:Y:S02]  /*81a0*/  @!P0 SYNCS.PHASECHK.TRANS64 P0, [R0+URZ], R3 ;  /* 0x00000003000085a7 */ /* 0x000ea400080010ff */
[----:B--2---:R-:W-:Y:S05]  /*81b0*/  @!P0 BRA `(.L_x_166) ;  /* 0xfffffffc00f08947 */ /* 0x004fea000383ffff */
[----:B------:R-:W-:Y:S05]  /*81c0*/  BRA `(.L_x_167) ;  /* 0xffffffac00087947 */ /* 0x000fea000383ffff */
.L_x_49:
[----:B----4-:R-:W-:-:S07]  /*81d0*/  MOV R0, UR5 ;  /* 0x0000000500007c02 */ /* 0x010fce0008000f00 */
.L_x_168:
[----:B-1----:R1:W2:Y:S02]  /*81e0*/  SYNCS.PHASECHK.TRANS64.TRYWAIT P0, [R0+URZ], R3 ;  /* 0x00000003000075a7 */ /* 0x0022a400080011ff */
[----:B--2---:R-:W-:Y:S05]  /*81f0*/  @!P0 NANOSLEEP.SYNCS 0x989680 ;  /* 0x009896800000895d */ /* 0x004fea0003900000 */
[----:B------:R-:W2:Y:S02]  /*8200*/  @!P0 SYNCS.PHASECHK.TRANS64 P0, [R0+URZ], R3 ;  /* 0x00000003000085a7 */ /* 0x000ea400080010ff */
[----:B--2---:R-:W-:Y:S05]  /*8210*/  @!P0 BRA `(.L_x_168) ;  /* 0xfffffffc00f08947 */ /* 0x004fea000383ffff */
[----:B------:R-:W-:Y:S05]  /*8220*/  BRA `(.L_x_169) ;  /* 0xffffffac00147947 */ /* 0x000fea000383ffff */
.L_x_50:
[----:B----4-:R-:W-:-:S07]  /*8230*/  MOV R0, UR5 ;  /* 0x0000000500007c02 */ /* 0x010fce0008000f00 */
.L_x_170:
[----:B-1----:R1:W2:Y:S02]  /*8240*/  SYNCS.PHASECHK.TRANS64.TRYWAIT P0, [R0+URZ], R3 ;  /* 0x00000003000075a7 */ /* 0x0022a400080011ff */
[----:B--2---:R-:W-:Y:S05]  /*8250*/  @!P0 NANOSLEEP.SYNCS 0x989680 ;  /* 0x009896800000895d */ /* 0x004fea0003900000 */
[----:B------:R-:W2:Y:S02]  /*8260*/  @!P0 SYNCS.PHASECHK.TRANS64 P0, [R0+URZ], R3 ;  /* 0x00000003000085a7 */ /* 0x000ea400080010ff */
[----:B--2---:R-:W-:Y:S05]  /*8270*/  @!P0 BRA `(.L_x_170) ;  /* 0xfffffffc00f08947 */ /* 0x004fea000383ffff */
[----:B------:R-:W-:Y:S05]  /*8280*/  BRA `(.L_x_171) ;  /* 0xffffffac00207947 */ /* 0x000fea000383ffff */
.L_x_51:
[----:B----4-:R-:W-:-:S07]  /*8290*/  MOV R0, UR5 ;  /* 0x0000000500007c02 */ /* 0x010fce0008000f00 */
.L_x_172:
[----:B-1----:R1:W2:Y:S02]  /*82a0*/  SYNCS.PHASECHK.TRANS64.TRYWAIT P0, [R0+URZ], R3 ;  /* 0x00000003000075a7 */ /* 0x0022a400080011ff */
[----:B--2---:R-:W-:Y:S05]  /*82b0*/  @!P0 NANOSLEEP.SYNCS 0x989680 ;  /* 0x009896800000895d */ /* 0x004fea0003900000 */
[----:B------:R-:W2:Y:S02]  /*82c0*/  @!P0 SYNCS.PHASECHK.TRANS64 P0, [R0+URZ], R3 ;  /* 0x00000003000085a7 */ /* 0x000ea400080010ff */
[----:B--2---:R-:W-:Y:S05]  /*82d0*/  @!P0 BRA `(.L_x_172) ;  /* 0xfffffffc00f08947 */ /* 0x004fea000383ffff */
[----:B------:R-:W-:Y:S05]  /*82e0*/  BRA `(.L_x_173) ;  /* 0xffffffac002c7947 */ /* 0x000fea000383ffff */
.L_x_52:
[----:B----4-:R-:W-:-:S07]  /*82f0*/  MOV R0, UR5 ;  /* 0x0000000500007c02 */ /* 0x010fce0008000f00 */
.L_x_174:
[----:B-1----:R1:W2:Y:S02]  /*8300*/  SYNCS.PHASECHK.TRANS64.TRYWAIT P0, [R0+URZ], R3 ;  /* 0x00000003000075a7 */ /* 0x0022a400080011ff */
[----:B--2---:R-:W-:Y:S05]  /*8310*/  @!P0 NANOSLEEP.SYNCS 0x989680 ;  /* 0x009896800000895d */ /* 0x004fea0003900000 */
[----:B------:R-:W2:Y:S02]  /*8320*/  @!P0 SYNCS.PHASECHK.TRANS64 P0, [R0+URZ], R3 ;  /* 0x00000003000085a7 */ /* 0x000ea400080010ff */
[----:B--2---:R-:W-:Y:S05]  /*8330*/  @!P0 BRA `(.L_x_174) ;  /* 0xfffffffc00f08947 */ /* 0x004fea000383ffff */
[----:B------:R-:W-:Y:S05]  /*8340*/  BRA `(.L_x_175) ;  /* 0xffffffac00387947 */ /* 0x000fea000383ffff */
.L_x_53:
[----:B----4-:R-:W-:-:S07]  /*8350*/  MOV R0, UR5 ;  /* 0x0000000500007c02 */ /* 0x010fce0008000f00 */
.L_x_176:
[----:B-1----:R1:W2:Y:S02]  /*8360*/  SYNCS.PHASECHK.TRANS64.TRYWAIT P0, [R0+URZ], R3 ;  /* 0x00000003000075a7 */ /* 0x0022a400080011ff */
[----:B--2---:R-:W-:Y:S05]  /*8370*/  @!P0 NANOSLEEP.SYNCS 0x989680 ;  /* 0x009896800000895d */ /* 0x004fea0003900000 */
[----:B------:R-:W2:Y:S02]  /*8380*/  @!P0 SYNCS.PHASECHK.TRANS64 P0, [R0+URZ], R3 ;  /* 0x00000003000085a7 */ /* 0x000ea400080010ff */
[----:B--2---:R-:W-:Y:S05]  /*8390*/  @!P0 BRA `(.L_x_176) ;  /* 0xfffffffc00f08947 */ /* 0x004fea000383ffff */
[----:B------:R-:W-:Y:S05]  /*83a0*/  BRA `(.L_x_177) ;  /* 0xffffffac00447947 */ /* 0x000fea000383ffff */
.L_x_54:
[----:B----4-:R-:W-:-:S07]  /*83b0*/  MOV R0, UR5 ;  /* 0x0000000500007c02 */ /* 0x010fce0008000f00 */
.L_x_178:
[----:B-1----:R1:W2:Y:S02]  /*83c0*/  SYNCS.PHASECHK.TRANS64.TRYWAIT P0, [R0+URZ], R3 ;  /* 0x00000003000075a7 */ /* 0x0022a400080011ff */
[----:B--2---:R-:W-:Y:S05]  /*83d0*/  @!P0 NANOSLEEP.SYNCS 0x989680 ;  /* 0x009896800000895d */ /* 0x004fea0003900000 */
[----:B------:R-:W2:Y:S02]  /*83e0*/  @!P0 SYNCS.PHASECHK.TRANS64 P0, [R0+URZ], R3 ;  /* 0x00000003000085a7 */ /* 0x000ea400080010ff */
[----:B--2---:R-:W-:Y:S05]  /*83f0*/  @!P0 BRA `(.L_x_178) ;  /* 0xfffffffc00f08947 */ /* 0x004fea000383ffff */
[----:B------:R-:W-:Y:S05]  /*8400*/  BRA `(.L_x_179) ;  /* 0xffffffac00507947 */ /* 0x000fea000383ffff */
.L_x_55:
[----:B----4-:R-:W-:-:S07]  /*8410*/  MOV R0, UR5 ;  /* 0x0000000500007c02 */ /* 0x010fce0008000f00 */
.L_x_180:
[----:B-1----:R1:W2:Y:S02]  /*8420*/  SYNCS.PHASECHK.TRANS64.TRYWAIT P0, [R0+URZ], R3 ;  /* 0x00000003000075a7 */ /* 0x0022a400080011ff */
[----:B--2---:R-:W-:Y:S05]  /*8430*/  @!P0 NANOSLEEP.SYNCS 0x989680 ;  /* 0x009896800000895d */ /* 0x004fea0003900000 */
[----:B------:R-:W2:Y:S02]  /*8440*/  @!P0 SYNCS.PHASECHK.TRANS64 P0, [R0+URZ], R3 ;  /* 0x00000003000085a7 */ /* 0x000ea400080010ff */
[----:B--2---:R-:W-:Y:S05]  /*8450*/  @!P0 BRA `(.L_x_180) ;  /* 0xfffffffc00f08947 */ /* 0x004fea000383ffff */
[----:B------:R-:W-:Y:S05]  /*8460*/  BRA `(.L_x_181) ;  /* 0xffffffac005c7947 */ /* 0x000fea000383ffff */
.L_x_56:
[----:B----4-:R-:W-:-:S07]  /*8470*/  MOV R0, UR5 ;  /* 0x0000000500007c02 */ /* 0x010fce0008000f00 */
.L_x_182:
[----:B-1----:R1:W2:Y:S02]  /*8480*/  SYNCS.PHASECHK.TRANS64.TRYWAIT P0, [R0+URZ], R3 ;  /* 0x00000003000075a7 */ /* 0x0022a400080011ff */
[----:B--2---:R-:W-:Y:S05]  /*8490*/  @!P0 NANOSLEEP.SYNCS 0x989680 ;  /* 0x009896800000895d */ /* 0x004fea0003900000 */
[----:B------:R-:W2:Y:S02]  /*84a0*/  @!P0 SYNCS.PHASECHK.TRANS64 P0, [R0+URZ], R3 ;  /* 0x00000003000085a7 */ /* 0x000ea400080010ff */
[----:B--2---:R-:W-:Y:S05]  /*84b0*/  @!P0 BRA `(.L_x_182) ;  /* 0xfffffffc00f08947 */ /* 0x004fea000383ffff */
[----:B------:R-:W-:Y:S05]  /*84c0*/  BRA `(.L_x_183) ;  /* 0xffffffac00687947 */ /* 0x000fea000383ffff */
.L_x_57:
[----:B----4-:R-:W-:-:S07]  /*84d0*/  MOV R0, UR5 ;  /* 0x0000000500007c02 */ /* 0x010fce0008000f00 */
.L_x_184:
[----:B-1----:R1:W2:Y:S02]  /*84e0*/  SYNCS.PHASECHK.TRANS64.TRYWAIT P0, [R0+URZ], R3 ;  /* 0x00000003000075a7 */ /* 0x0022a400080011ff */
[----:B--2---:R-:W-:Y:S05]  /*84f0*/  @!P0 NANOSLEEP.SYNCS 0x989680 ;  /* 0x009896800000895d */ /* 0x004fea0003900000 */
[----:B------:R-:W2:Y:S02]  /*8500*/  @!P0 SYNCS.PHASECHK.TRANS64 P0, [R0+URZ], R3 ;  /* 0x00000003000085a7 */ /* 0x000ea400080010ff */
[----:B--2---:R-:W-:Y:S05]  /*8510*/  @!P0 BRA `(.L_x_184) ;  /* 0xfffffffc00f08947 */ /* 0x004fea000383ffff */
[----:B------:R-:W-:Y:S05]  /*8520*/  BRA `(.L_x_185) ;  /* 0xffffffac00747947 */ /* 0x000fea000383ffff */
.L_x_58:
[----:B----4-:R-:W-:-:S07]  /*8530*/  MOV R0, UR5 ;  /* 0x0000000500007c02 */ /* 0x010fce0008000f00 */
.L_x_186:
[----:B-1----:R1:W2:Y:S02]  /*8540*/  SYNCS.PHASECHK.TRANS64.TRYWAIT P0, [R0+URZ], R3 ;  /* 0x00000003000075a7 */ /* 0x0022a400080011ff */
[----:B--2---:R-:W-:Y:S05]  /*8550*/  @!P0 NANOSLEEP.SYNCS 0x989680 ;  /* 0x009896800000895d */ /* 0x004fea0003900000 */
[----:B------:R-:W2:Y:S02]  /*8560*/  @!P0 SYNCS.PHASECHK.TRANS64 P0, [R0+URZ], R3 ;  /* 0x00000003000085a7 */ /* 0x000ea400080010ff */
[----:B--2---:R-:W-:Y:S05]  /*8570*/  @!P0 BRA `(.L_x_186) ;  /* 0xfffffffc00f08947 */ /* 0x004fea000383ffff */
[----:B------:R-:W-:Y:S05]  /*8580*/  BRA `(.L_x_187) ;  /* 0xffffffac00807947 */ /* 0x000fea000383ffff */
.L_x_59:
[----:B----4-:R-:W-:-:S07]  /*8590*/  MOV R0, UR5 ;  /* 0x0000000500007c02 */ /* 0x010fce0008000f00 */
.L_x_188:
[----:B-1----:R1:W2:Y:S02]  /*85a0*/  SYNCS.PHASECHK.TRANS64.TRYWAIT P0, [R0+URZ], R3 ;  /* 0x00000003000075a7 */ /* 0x0022a400080011ff */
[----:B--2---:R-:W-:Y:S05]  /*85b0*/  @!P0 NANOSLEEP.SYNCS 0x989680 ;  /* 0x009896800000895d */ /* 0x004fea0003900000 */
[----:B------:R-:W2:Y:S02]  /*85c0*/  @!P0 SYNCS.PHASECHK.TRANS64 P0, [R0+URZ], R3 ;  /* 0x00000003000085a7 */ /* 0x000ea400080010ff */
[----:B--2---:R-:W-:Y:S05]  /*85d0*/  @!P0 BRA `(.L_x_188) ;  /* 0xfffffffc00f08947 */ /* 0x004fea000383ffff */
[----:B------:R-:W-:Y:S05]  /*85e0*/  BRA `(.L_x_189) ;  /* 0xffffffac008c7947 */ /* 0x000fea000383ffff */
.L_x_60:
[----:B----4-:R-:W-:-:S07]  /*85f0*/  MOV R0, UR5 ;  /* 0x0000000500007c02 */ /* 0x010fce0008000f00 */
.L_x_190:
[----:B-1----:R1:W2:Y:S02]  /*8600*/  SYNCS.PHASECHK.TRANS64.TRYWAIT P0, [R0+URZ], R3 ;  /* 0x00000003000075a7 */ /* 0x0022a400080011ff */
[----:B--2---:R-:W-:Y:S05]  /*8610*/  @!P0 NANOSLEEP.SYNCS 0x989680 ;  /* 0x009896800000895d */ /* 0x004fea0003900000 */
[----:B------:R-:W2:Y:S02]  /*8620*/  @!P0 SYNCS.PHASECHK.TRANS64 P0, [R0+URZ], R3 ;  /* 0x00000003000085a7 */ /* 0x000ea400080010ff */
[----:B--2---:R-:W-:Y:S05]  /*8630*/  @!P0 BRA `(.L_x_190) ;  /* 0xfffffffc00f08947 */ /* 0x004fea000383ffff */
[----:B------:R-:W-:Y:S05]  /*8640*/  BRA `(.L_x_191) ;  /* 0xffffffac00987947 */ /* 0x000fea000383ffff */
.L_x_61:
[----:B----4-:R-:W-:-:S07]  /*8650*/  MOV R0, UR5 ;  /* 0x0000000500007c02 */ /* 0x010fce0008000f00 */
.L_x_192:
[----:B-1----:R1:W2:Y:S02]  /*8660*/  SYNCS.PHASECHK.TRANS64.TRYWAIT P0, [R0+URZ], R3 ;  /* 0x00000003000075a7 */ /* 0x0022a400080011ff */
[----:B--2---:R-:W-:Y:S05]  /*8670*/  @!P0 NANOSLEEP.SYNCS 0x989680 ;  /* 0x009896800000895d */ /* 0x004fea0003900000 */
[----:B------:R-:W2:Y:S02]  /*8680*/  @!P0 SYNCS.PHASECHK.TRANS64 P0, [R0+URZ], R3 ;  /* 0x00000003000085a7 */ /* 0x000ea400080010ff */
[----:B--2---:R-:W-:Y:S05]  /*8690*/  @!P0 BRA `(.L_x_192) ;  /* 0xfffffffc00f08947 */ /* 0x004fea000383ffff */
[----:B------:R-:W-:Y:S05]  /*86a0*/  BRA `(.L_x_193) ;  /* 0xffffffac00a47947 */ /* 0x000fea000383ffff */
.L_x_62:
[----:B----4-:R-:W-:-:S07]  /*86b0*/  MOV R0, UR5 ;  /* 0x0000000500007c02 */ /* 0x010fce0008000f00 */
.L_x_194:
[----:B-1----:R1:W2:Y:S02]  /*86c0*/  SYNCS.PHASECHK.TRANS64.TRYWAIT P0, [R0+URZ], R3 ;  /* 0x00000003000075a7 */ /* 0x0022a400080011ff */
[----:B--2---:R-:W-:Y:S05]  /*86d0*/  @!P0 NANOSLEEP.SYNCS 0x989680 ;  /* 0x009896800000895d */ /* 0x004fea0003900000 */
[----:B------:R-:W2:Y:S02]  /*86e0*/  @!P0 SYNCS.PHASECHK.TRANS64 P0, [R0+URZ], R3 ;  /* 0x00000003000085a7 */ /* 0x000ea400080010ff */
[----:B--2---:R-:W-:Y:S05]  /*86f0*/  @!P0 BRA `(.L_x_194) ;  /* 0xfffffffc00f08947 */ /* 0x004fea000383ffff */
[----:B------:R-:W-:Y:S05]  /*8700*/  BRA `(.L_x_195) ;  /* 0xffffffac00b07947 */ /* 0x000fea000383ffff */
.L_x_63:
[----:B----4-:R-:W-:-:S07]  /*8710*/  MOV R0, UR5 ;  /* 0x0000000500007c02 */ /* 0x010fce0008000f00 */
.L_x_196:
[----:B-1----:R1:W2:Y:S02]  /*8720*/  SYNCS.PHASECHK.TRANS64.TRYWAIT P0, [R0+URZ], R3 ;  /* 0x00000003000075a7 */ /* 0x0022a400080011ff */
[----:B--2---:R-:W-:Y:S05]  /*8730*/  @!P0 NANOSLEEP.SYNCS 0x989680 ;  /* 0x009896800000895d */ /* 0x004fea0003900000 */
[----:B------:R-:W2:Y:S02]  /*8740*/  @!P0 SYNCS.PHASECHK.TRANS64 P0, [R0+URZ], R3 ;  /* 0x00000003000085a7 */ /* 0x000ea400080010ff */
[----:B--2---:R-:W-:Y:S05]  /*8750*/  @!P0 BRA `(.L_x_196) ;  /* 0xfffffffc00f08947 */ /* 0x004fea000383ffff */
[----:B------:R-:W-:Y:S05]  /*8760*/  BRA `(.L_x_197) ;  /* 0xffffffac00bc7947 */ /* 0x000fea000383ffff */
.L_x_64:
[----:B----4-:R-:W-:-:S07]  /*8770*/  MOV R0, UR5 ;  /* 0x0000000500007c02 */ /* 0x010fce0008000f00 */
.L_x_198:
[----:B-1----:R1:W2:Y:S02]  /*8780*/  SYNCS.PHASECHK.TRANS64.TRYWAIT P0, [R0+URZ], R3 ;  /* 0x00000003000075a7 */ /* 0x0022a400080011ff */
[----:B--2---:R-:W-:Y:S05]  /*8790*/  @!P0 NANOSLEEP.SYNCS 0x989680 ;  /* 0x009896800000895d */ /* 0x004fea0003900000 */
[----:B------:R-:W2:Y:S02]  /*87a0*/  @!P0 SYNCS.PHASECHK.TRANS64 P0, [R0+URZ], R3 ;  /* 0x00000003000085a7 */ /* 0x000ea400080010ff */
[----:B--2---:R-:W-:Y:S05]  /*87b0*/  @!P0 BRA `(.L_x_198) ;  /* 0xfffffffc00f08947 */ /* 0x004fea000383ffff */
[----:B------:R-:W-:Y:S05]  /*87c0*/  BRA `(.L_x_199) ;  /* 0xffffffac00c87947 */ /* 0x000fea000383ffff */
.L_x_65:
[----:B----4-:R-:W-:-:S07]  /*87d0*/  MOV R0, UR5 ;  /* 0x0000000500007c02 */ /* 0x010fce0008000f00 */
.L_x_200:
[----:B-1----:R1:W2:Y:S02]  /*87e0*/  SYNCS.PHASECHK.TRANS64.TRYWAIT P0, [R0+URZ], R3 ;  /* 0x00000003000075a7 */ /* 0x0022a400080011ff */
[----:B--2---:R-:W-:Y:S05]  /*87f0*/  @!P0 NANOSLEEP.SYNCS 0x989680 ;  /* 0x009896800000895d */ /* 0x004fea0003900000 */
[----:B------:R-:W2:Y:S02]  /*8800*/  @!P0 SYNCS.PHASECHK.TRANS64 P0, [R0+URZ], R3 ;  /* 0x00000003000085a7 */ /* 0x000ea400080010ff */
[----:B--2---:R-:W-:Y:S05]  /*8810*/  @!P0 BRA `(.L_x_200) ;  /* 0xfffffffc00f08947 */ /* 0x004fea000383ffff */
[----:B------:R-:W-:Y:S05]  /*8820*/  BRA `(.L_x_201) ;  /* 0xffffffac00d47947 */ /* 0x000fea000383ffff */
.L_x_66:
[----:B----4-:R-:W-:-:S07]  /*8830*/  MOV R0, UR5 ;  /* 0x0000000500007c02 */ /* 0x010fce0008000f00 */
.L_x_202:
[----:B-1----:R1:W2:Y:S02]  /*8840*/  SYNCS.PHASECHK.TRANS64.TRYWAIT P0, [R0+URZ], R3 ;  /* 0x00000003000075a7 */ /* 0x0022a400080011ff */
[----:B--2---:R-:W-:Y:S05]  /*8850*/  @!P0 NANOSLEEP.SYNCS 0x989680 ;  /* 0x009896800000895d */ /* 0x004fea0003900000 */
[----:B------:R-:W2:Y:S02]  /*8860*/  @!P0 SYNCS.PHASECHK.TRANS64 P0, [R0+URZ], R3 ;  /* 0x00000003000085a7 */ /* 0x000ea400080010ff */
[----:B--2---:R-:W-:Y:S05]  /*8870*/  @!P0 BRA `(.L_x_202) ;  /* 0xfffffffc00f08947 */ /* 0x004fea000383ffff */
[----:B------:R-:W-:Y:S05]  /*8880*/  BRA `(.L_x_203) ;  /* 0xffffffac00e07947 */ /* 0x000fea000383ffff */
.L_x_67:
[----:B----4-:R-:W-:-:S07]  /*8890*/  MOV R0, UR5 ;  /* 0x0000000500007c02 */ /* 0x010fce0008000f00 */
.L_x_204:
[----:B-1----:R1:W2:Y:S02]  /*88a0*/  SYNCS.PHASECHK.TRANS64.TRYWAIT P0, [R0+URZ], R3 ;  /* 0x00000003000075a7 */ /* 0x0022a400080011ff */
[----:B--2---:R-:W-:Y:S05]  /*88b0*/  @!P0 NANOSLEEP.SYNCS 0x989680 ;  /* 0x009896800000895d */ /* 0x004fea0003900000 */
[----:B------:R-:W2:Y:S02]  /*88c0*/  @!P0 SYNCS.PHASECHK.TRANS64 P0, [R0+URZ], R3 ;  /* 0x00000003000085a7 */ /* 0x000ea400080010ff */
[----:B--2---:R-:W-:Y:S05]  /*88d0*/  @!P0 BRA `(.L_x_204) ;  /* 0xfffffffc00f08947 */ /* 0x004fea000383ffff */
[----:B------:R-:W-:Y:S05]  /*88e0*/  BRA `(.L_x_205) ;  /* 0xffffffac00ec7947 */ /* 0x000fea000383ffff */
.L_x_68:
[----:B----4-:R-:W-:-:S07]  /*88f0*/  MOV R0, UR5 ;  /* 0x0000000500007c02 */ /* 0x010fce0008000f00 */
.L_x_206:
[----:B-1----:R1:W2:Y:S02]  /*8900*/  SYNCS.PHASECHK.TRANS64.TRYWAIT P0, [R0+URZ], R3 ;  /* 0x00000003000075a7 */ /* 0x0022a400080011ff */
[----:B--2---:R-:W-:Y:S05]  /*8910*/  @!P0 NANOSLEEP.SYNCS 0x989680 ;  /* 0x009896800000895d */ /* 0x004fea0003900000 */
[----:B------:R-:W2:Y:S02]  /*8920*/  @!P0 SYNCS.PHASECHK.TRANS64 P0, [R0+URZ], R3 ;  /* 0x00000003000085a7 */ /* 0x000ea400080010ff */
[----:B--2---:R-:W-:Y:S05]  /*8930*/  @!P0 BRA `(.L_x_206) ;  /* 0xfffffffc00f08947 */ /* 0x004fea000383ffff */
[----:B------:R-:W-:Y:S05]  /*8940*/  BRA `(.L_x_207) ;  /* 0xffffffac00f87947 */ /* 0x000fea000383ffff */
.L_x_69:
[----:B----4-:R-:W-:-:S07]  /*8950*/  MOV R0, UR5 ;  /* 0x0000000500007c02 */ /* 0x010fce0008000f00 */
.L_x_208:
[----:B-1----:R1:W2:Y:S02]  /*8960*/  SYNCS.PHASECHK.TRANS64.TRYWAIT P0, [R0+URZ], R3 ;  /* 0x00000003000075a7 */ /* 0x0022a400080011ff */
[----:B--2---:R-:W-:Y:S05]  /*8970*/  @!P0 NANOSLEEP.SYNCS 0x989680 ;  /* 0x009896800000895d */ /* 0x004fea0003900000 */
[----:B------:R-:W2:Y:S02]  /*8980*/  @!P0 SYNCS.PHASECHK.TRANS64 P0, [R0+URZ], R3 ;  /* 0x00000003000085a7 */ /* 0x000ea400080010ff */
[----:B--2---:R-:W-:Y:S05]  /*8990*/  @!P0 BRA `(.L_x_208) ;  /* 0xfffffffc00f08947 */ /* 0x004fea000383ffff */
[----:B------:R-:W-:Y:S05]  /*89a0*/  BRA `(.L_x_209) ;  /* 0xffffffb000047947 */ /* 0x000fea000383ffff */
.L_x_70:
[----:B----4-:R-:W-:-:S07]  /*89b0*/  MOV R0, UR5 ;  /* 0x0000000500007c02 */ /* 0x010fce0008000f00 */
.L_x_210:
[----:B-1----:R1:W2:Y:S02]  /*89c0*/  SYNCS.PHASECHK.TRANS64.TRYWAIT P0, [R0+URZ], R3 ;  /* 0x00000003000075a7 */ /* 0x0022a400080011ff */
[----:B--2---:R-:W-:Y:S05]  /*89d0*/  @!P0 NANOSLEEP.SYNCS 0x989680 ;  /* 0x009896800000895d */ /* 0x004fea0003900000 */
[----:B------:R-:W2:Y:S02]  /*89e0*/  @!P0 SYNCS.PHASECHK.TRANS64 P0, [R0+URZ], R3 ;  /* 0x00000003000085a7 */ /* 0x000ea400080010ff */
[----:B--2---:R-:W-:Y:S05]  /*89f0*/  @!P0 BRA `(.L_x_210) ;  /* 0xfffffffc00f08947 */ /* 0x004fea000383ffff */
[----:B------:R-:W-:Y:S05]  /*8a00*/  BRA `(.L_x_211) ;  /* 0xffffffb000107947 */ /* 0x000fea000383ffff */
.L_x_71:
[----:B----4-:R-:W-:-:S07]  /*8a10*/  MOV R0, UR5 ;  /* 0x0000000500007c02 */ /* 0x010fce0008000f00 */
.L_x_212:
[----:B-1----:R1:W2:Y:S02]  /*8a20*/  SYNCS.PHASECHK.TRANS64.TRYWAIT P0, [R0+URZ], R3 ;  /* 0x00000003000075a7 */ /* 0x0022a400080011ff */
[----:B--2---:R-:W-:Y:S05]  /*8a30*/  @!P0 NANOSLEEP.SYNCS 0x989680 ;  /* 0x009896800000895d */ /* 0x004fea0003900000 */
[----:B------:R-:W2:Y:S02]  /*8a40*/  @!P0 SYNCS.PHASECHK.TRANS64 P0, [R0+URZ], R3 ;  /* 0x00000003000085a7 */ /* 0x000ea400080010ff */
[----:B--2---:R-:W-:Y:S05]  /*8a50*/  @!P0 BRA `(.L_x_212) ;  /* 0xfffffffc00f08947 */ /* 0x004fea000383ffff */
[----:B------:R-:W-:Y:S05]  /*8a60*/  BRA `(.L_x_213) ;  /* 0xffffffb0001c7947 */ /* 0x000fea000383ffff */
.L_x_72:
[----:B----4-:R-:W-:-:S07]  /*8a70*/  MOV R0, UR5 ;  /* 0x0000000500007c02 */ /* 0x010fce0008000f00 */
.L_x_214:
[----:B-1----:R1:W2:Y:S02]  /*8a80*/  SYNCS.PHASECHK.TRANS64.TRYWAIT P0, [R0+URZ], R3 ;  /* 0x00000003000075a7 */ /* 0x0022a400080011ff */
[----:B--2---:R-:W-:Y:S05]  /*8a90*/  @!P0 NANOSLEEP.SYNCS 0x989680 ;  /* 0x009896800000895d */ /* 0x004fea0003900000 */
[----:B------:R-:W2:Y:S02]  /*8aa0*/  @!P0 SYNCS.PHASECHK.TRANS64 P0, [R0+URZ], R3 ;  /* 0x00000003000085a7 */ /* 0x000ea400080010ff */
[----:B--2---:R-:W-:Y:S05]  /*8ab0*/  @!P0 BRA `(.L_x_214) ;  /* 0xfffffffc00f08947 */ /* 0x004fea000383ffff */
[----:B------:R-:W-:Y:S05]  /*8ac0*/  BRA `(.L_x_215) ;  /* 0xffffffb000287947 */ /* 0x000fea000383ffff */
.L_x_73:
[----:B----4-:R-:W-:-:S07]  /*8ad0*/  MOV R0, UR5 ;  /* 0x0000000500007c02 */ /* 0x010fce0008000f00 */
.L_x_216:
[----:B-1----:R1:W2:Y:S02]  /*8ae0*/  SYNCS.PHASECHK.TRANS64.TRYWAIT P0, [R0+URZ], R3 ;  /* 0x00000003000075a7 */ /* 0x0022a400080011ff */
[----:B--2---:R-:W-:Y:S05]  /*8af0*/  @!P0 NANOSLEEP.SYNCS 0x989680 ;  /* 0x009896800000895d */ /* 0x004fea0003900000 */
[----:B------:R-:W2:Y:S02]  /*8b00*/  @!P0 SYNCS.PHASECHK.TRANS64 P0, [R0+URZ], R3 ;  /* 0x00000003000085a7 */ /* 0x000ea400080010ff */
[----:B--2---:R-:W-:Y:S05]  /*8b10*/  @!P0 BRA `(.L_x_216) ;  /* 0xfffffffc00f08947 */ /* 0x004fea000383ffff */
[----:B------:R-:W-:Y:S05]  /*8b20*/  BRA `(.L_x_217) ;  /* 0xffffffb000347947 */ /* 0x000fea000383ffff */
.L_x_74:
[----:B----4-:R-:W-:-:S07]  /*8b30*/  MOV R0, UR5 ;  /* 0x0000000500007c02 */ /* 0x010fce0008000f00 */
.L_x_218:
[----:B-1----:R1:W2:Y:S02]  /*8b40*/  SYNCS.PHASECHK.TRANS64.TRYWAIT P0, [R0+URZ], R3 ;  /* 0x00000003000075a7 */ /* 0x0022a400080011ff */
[----:B--2---:R-:W-:Y:S05]  /*8b50*/  @!P0 NANOSLEEP.SYNCS 0x989680 ;  /* 0x009896800000895d */ /* 0x004fea0003900000 */
[----:B------:R-:W2:Y:S02]  /*8b60*/  @!P0 SYNCS.PHASECHK.TRANS64 P0, [R0+URZ], R3 ;  /* 0x00000003000085a7 */ /* 0x000ea400080010ff */
[----:B--2---:R-:W-:Y:S05]  /*8b70*/  @!P0 BRA `(.L_x_218) ;  /* 0xfffffffc00f08947 */ /* 0x004fea000383ffff */
[----:B------:R-:W-:Y:S05]  /*8b80*/  BRA `(.L_x_219) ;  /* 0xffffffb000407947 */ /* 0x000fea000383ffff */
.L_x_75:
[----:B----4-:R-:W-:-:S07]  /*8b90*/  MOV R0, UR5 ;  /* 0x0000000500007c02 */ /* 0x010fce0008000f00 */
.L_x_220:
[----:B-1----:R1:W2:Y:S02]  /*8ba0*/  SYNCS.PHASECHK.TRANS64.TRYWAIT P0, [R0+URZ], R3 ;  /* 0x00000003000075a7 */ /* 0x0022a400080011ff */
[----:B--2---:R-:W-:Y:S05]  /*8bb0*/  @!P0 NANOSLEEP.SYNCS 0x989680 ;  /* 0x009896800000895d */ /* 0x004fea0003900000 */
[----:B------:R-:W2:Y:S02]  /*8bc0*/  @!P0 SYNCS.PHASECHK.TRANS64 P0, [R0+URZ], R3 ;  /* 0x00000003000085a7 */ /* 0x000ea400080010ff */
[----:B--2---:R-:W-:Y:S05]  /*8bd0*/  @!P0 BRA `(.L_x_220) ;  /* 0xfffffffc00f08947 */ /* 0x004fea000383ffff */
[----:B------:R-:W-:Y:S05]  /*8be0*/  BRA `(.L_x_221) ;  /* 0xffffffb0004c7947 */ /* 0x000fea000383ffff */
.L_x_76:
[----:B----4-:R-:W-:-:S07]  /*8bf0*/  MOV R0, UR5 ;  /* 0x0000000500007c02 */ /* 0x010fce0008000f00 */
.L_x_222:
[----:B-1----:R1:W2:Y:S02]  /*8c00*/  SYNCS.PHASECHK.TRANS64.TRYWAIT P0, [R0+URZ], R3 ;  /* 0x00000003000075a7 */ /* 0x0022a400080011ff */
[----:B--2---:R-:W-:Y:S05]  /*8c10*/  @!P0 NANOSLEEP.SYNCS 0x989680 ;  /* 0x009896800000895d */ /* 0x004fea0003900000 */
[----:B------:R-:W2:Y:S02]  /*8c20*/  @!P0 SYNCS.PHASECHK.TRANS64 P0, [R0+URZ], R3 ;  /* 0x00000003000085a7 */ /* 0x000ea400080010ff */
[----:B--2---:R-:W-:Y:S05]  /*8c30*/  @!P0 BRA `(.L_x_222) ;  /* 0xfffffffc00f08947 */ /* 0x004fea000383ffff */
[----:B------:R-:W-:Y:S05]  /*8c40*/  BRA `(.L_x_223) ;  /* 0xffffffb000587947 */ /* 0x000fea000383ffff */
.L_x_79:
[----:B-1----:R1:W2:Y:S02]  /*8c50*/  SYNCS.PHASECHK.TRANS64.TRYWAIT P0, [R0+URZ+0x320], R4 ;  /* 0x00032004000075a7 */ /* 0x0022a400080011ff */
[----:B--2---:R-:W-:Y:S05]  /*8c60*/  @!P0 NANOSLEEP.SYNCS 0x989680 ;  /* 0x009896800000895d */ /* 0x004fea0003900000 */
[----:B------:R-:W2:Y:S02]  /*8c70*/  @!P0 SYNCS.PHASECHK.TRANS64 P0, [R0+URZ+0x320], R4 ;  /* 0x00032004000085a7 */ /* 0x000ea400080010ff */
[----:B--2---:R-:W-:Y:S05]  /*8c80*/  @!P0 BRA `(.L_x_79) ;  /* 0xfffffffc00f08947 */ /* 0x004fea000383ffff */
[----:B------:R-:W-:Y:S05]  /*8c90*/  BRA `(.L_x_224) ;  /* 0xffffffb000b47947 */ /* 0x000fea000383ffff */
.L_x_80:
[----:B------:R-:W-:-:S07]  /*8ca0*/  MOV R0, UR5 ;  /* 0x0000000500007c02 */ /* 0x000fce0008000f00 */
.L_x_225:
[----:B-1----:R1:W2:Y:S02]  /*8cb0*/  SYNCS.PHASECHK.TRANS64.TRYWAIT P0, [R0+URZ+0x2d0], R5 ;  /* 0x0002d005000075a7 */ /* 0x0022a400080011ff */
[----:B--2---:R-:W-:Y:S05]  /*8cc0*/  @!P0 NANOSLEEP.SYNCS 0x989680 ;  /* 0x009896800000895d */ /* 0x004fea0003900000 */
[----:B------:R-:W2:Y:S02]  /*8cd0*/  @!P0 SYNCS.PHASECHK.TRANS64 P0, [R0+URZ+0x2d0], R5 ;  /* 0x0002d005000085a7 */ /* 0x000ea400080010ff */
[----:B--2---:R-:W-:Y:S05]  /*8ce0*/  @!P0 BRA `(.L_x_225) ;  /* 0xfffffffc00f08947 */ /* 0x004fea000383ffff */
[----:B------:R-:W-:Y:S05]  /*8cf0*/  BRA `(.L_x_226) ;  /* 0xffffffb000c47947 */ /* 0x000fea000383ffff */
.L_x_81:
[----:B-1----:R1:W2:Y:S02]  /*8d00*/  SYNCS.PHASECHK.TRANS64.TRYWAIT P1, [R0+URZ+0x2c0], R4 ;  /* 0x0002c004000075a7 */ /* 0x0022a400080211ff */
[----:B--2---:R-:W-:Y:S05]  /*8d10*/  @!P1 NANOSLEEP.SYNCS 0x989680 ;  /* 0x009896800000995d */ /* 0x004fea0003900000 */
[----:B------:R-:W2:Y:S02]  /*8d20*/  @!P1 SYNCS.PHASECHK.TRANS64 P1, [R0+URZ+0x2c0], R4 ;  /* 0x0002c004000095a7 */ /* 0x000ea400080210ff */
[----:B--2---:R-:W-:Y:S05]  /*8d30*/  @!P1 BRA `(.L_x_81) ;  /* 0xfffffffc00f09947 */ /* 0x004fea000383ffff */
[----:B------:R-:W-:Y:S05]  /*8d40*/  BRA `(.L_x_227) ;  /* 0xffffffb000f47947 */ /* 0x000fea000383ffff */
.L_x_84:
[----:B------:R-:W-:-:S07]  /*8d50*/  MOV R0, UR5 ;  /* 0x0000000500007c02 */ /* 0x000fce0008000f00 */
.L_x_228:
[----:B-1----:R1:W2:Y:S02]  /*8d60*/  SYNCS.PHASECHK.TRANS64.TRYWAIT P0, [R0+URZ+0x2d0], R2 ;  /* 0x0002d002000075a7 */ /* 0x0022a400080011ff */
[----:B--2---:R-:W-:Y:S05]  /*8d70*/  @!P0 NANOSLEEP.SYNCS 0x989680 ;  /* 0x009896800000895d */ /* 0x004fea0003900000 */
[----:B------:R-:W2:Y:S02]  /*8d80*/  @!P0 SYNCS.PHASECHK.TRANS64 P0, [R0+URZ+0x2d0], R2 ;  /* 0x0002d002000085a7 */ /* 0x000ea400080010ff */
[----:B--2---:R-:W-:Y:S05]  /*8d90*/  @!P0 BRA `(.L_x_228) ;  /* 0xfffffffc00f08947 */ /* 0x004fea000383ffff */
[----:B------:R-:W-:Y:S05]  /*8da0*/  BRA `(.L_x_83) ;  /* 0xffffffb400487947 */ /* 0x000fea000383ffff */
.L_x_91:
[----:B-1----:R1:W2:Y:S02]  /*8db0*/  SYNCS.PHASECHK.TRANS64.TRYWAIT P1, [R0+URZ+0x2c0], R2 ;  /* 0x0002c002000075a7 */ /* 0x0022a400080211ff */
[----:B--2---:R-:W-:Y:S05]  /*8dc0*/  @!P1 NANOSLEEP.SYNCS 0x989680 ;  /* 0x009896800000995d */ /* 0x004fea0003900000 */
[----:B------:R-:W2:Y:S02]  /*8dd0*/  @!P1 SYNCS.PHASECHK.TRANS64 P1, [R0+URZ+0x2c0], R2 ;  /* 0x0002c002000095a7 */ /* 0x000ea400080210ff */
[----:B--2---:R-:W-:Y:S05]  /*8de0*/  @!P1 BRA `(.L_x_91) ;  /* 0xfffffffc00f09947 */ /* 0x004fea000383ffff */
[----:B------:R-:W-:Y:S05]  /*8df0*/  BRA `(.L_x_229) ;  /* 0xffffffb800a07947 */ /* 0x000fea000383ffff */
.L_x_92:
[----:B------:R-:W-:-:S07]  /*8e00*/  MOV R2, UR9 ;  /* 0x0000000900027c02 */ /* 0x000fce0008000f00 */
.L_x_230:
[----:B-1----:R1:W2:Y:S02]  /*8e10*/  SYNCS.PHASECHK.TRANS64.TRYWAIT P0, [R2+URZ+0x300], R0 ;  /* 0x00030000020075a7 */ /* 0x0022a400080011ff */
[----:B--2---:R-:W-:Y:S05]  /*8e20*/  @!P0 NANOSLEEP.SYNCS 0x989680 ;  /* 0x009896800000895d */ /* 0x004fea0003900000 */
[----:B------:R-:W2:Y:S02]  /*8e30*/  @!P0 SYNCS.PHASECHK.TRANS64 P0, [R2+URZ+0x300], R0 ;  /* 0x00030000020085a7 */ /* 0x000ea400080010ff */
[----:B--2---:R-:W-:Y:S05]  /*8e40*/  @!P0 BRA `(.L_x_230) ;  /* 0xfffffffc00f08947 */ /* 0x004fea000383ffff */
[----:B------:R-:W-:Y:S05]  /*8e50*/  BRA `(.L_x_231) ;  /* 0xffffffb800d47947 */ /* 0x000fea000383ffff */
.L_x_95:
[----:B------:R-:W-:Y:S07]  /*8e60*/  MOV R0, UR7 ;  /* 0x0000000700007c02 */ /* 0x000fee0008000f00 */
.L_x_232:
[----:B-1----:R1:W2:Y:S02]  /*8e70*/  SYNCS.PHASECHK.TRANS64.TRYWAIT P0, [R0+URZ], R2 ;  /* 0x00000002000075a7 */ /* 0x0022a400080011ff */
[----:B--2---:R-:W-:Y:S05]  /*8e80*/  @!P0 NANOSLEEP.SYNCS 0x989680 ;  /* 0x009896800000895d */ /* 0x004fea0003900000 */
[----:B------:R-:W2:Y:S02]  /*8e90*/  @!P0 SYNCS.PHASECHK.TRANS64 P0, [R0+URZ], R2 ;  /* 0x00000002000085a7 */ /* 0x000ea400080010ff */
[----:B--2---:R-:W-:Y:S05]  /*8ea0*/  @!P0 BRA `(.L_x_232) ;  /* 0xfffffffc00f08947 */ /* 0x004fea000383ffff */
[----:B------:R-:W-:Y:S05]  /*8eb0*/  BRA `(.L_x_94) ;  /* 0xffffffb800f47947 */ /* 0x000fea000383ffff */
.L_x_98:
[----:B------:R-:W-:-:S07]  /*8ec0*/  MOV R0, UR5 ;  /* 0x0000000500007c02 */ /* 0x000fce0008000f00 */
.L_x_233:
[----:B--2---:R2:W3:Y:S02]  /*8ed0*/  SYNCS.PHASECHK.TRANS64.TRYWAIT P0, [R0+URZ], R2 ;  /* 0x00000002000075a7 */ /* 0x0044e400080011ff */
[----:B---3--:R-:W-:Y:S05]  /*8ee0*/  @!P0 NANOSLEEP.SYNCS 0x989680 ;  /* 0x009896800000895d */ /* 0x008fea0003900000 */
[----:B------:R-:W3:Y:S02]  /*8ef0*/  @!P0 SYNCS.PHASECHK.TRANS64 P0, [R0+URZ], R2 ;  /* 0x00000002000085a7 */ /* 0x000ee400080010ff */
[----:B---3--:R-:W-:Y:S05]  /*8f00*/  @!P0 BRA `(.L_x_233) ;  /* 0xfffffffc00f08947 */ /* 0x008fea000383ffff */
[----:B------:R-:W-:Y:S05]  /*8f10*/  BRA `(.L_x_234) ;  /* 0xffffffbc00947947 */ /* 0x000fea000383ffff */
.L_x_99:
[----:B------:R-:W-:-:S07]  /*8f20*/  MOV R0, UR5 ;  /* 0x0000000500007c02 */ /* 0x000fce0008000f00 */
.L_x_235:
[----:B--2---:R2:W3:Y:S02]  /*8f30*/  SYNCS.PHASECHK.TRANS64.TRYWAIT P0, [R0+URZ], R3 ;  /* 0x00000003000075a7 */ /* 0x0044e400080011ff */
[----:B---3--:R-:W-:Y:S05]  /*8f40*/  @!P0 NANOSLEEP.SYNCS 0x989680 ;  /* 0x009896800000895d */ /* 0x008fea0003900000 */
[----:B------:R-:W3:Y:S02]  /*8f50*/  @!P0 SYNCS.PHASECHK.TRANS64 P0, [R0+URZ], R3 ;  /* 0x00000003000085a7 */ /* 0x000ee400080010ff */
[----:B---3--:R-:W-:Y:S05]  /*8f60*/  @!P0 BRA `(.L_x_235) ;  /* 0xfffffffc00f08947 */ /* 0x008fea000383ffff */
[----:B------:R-:W-:Y:S05]  /*8f70*/  BRA `(.L_x_236) ;  /* 0xffffffbc00a07947 */ /* 0x000fea000383ffff */
.L_x_100:
[----:B------:R-:W-:-:S07]  /*8f80*/  MOV R0, UR5 ;  /* 0x0000000500007c02 */ /* 0x000fce0008000f00 */
.L_x_237:
[----:B--2---:R2:W3:Y:S02]  /*8f90*/  SYNCS.PHASECHK.TRANS64.TRYWAIT P0, [R0+URZ], R3 ;  /* 0x00000003000075a7 */ /* 0x0044e400080011ff */
[----:B---3--:R-:W-:Y:S05]  /*8fa0*/  @!P0 NANOSLEEP.SYNCS 0x989680 ;  /* 0x009896800000895d */ /* 0x008fea0003900000 */
[----:B------:R-:W3:Y:S02]  /*8fb0*/  @!P0 SYNCS.PHASECHK.TRANS64 P0, [R0+URZ], R3 ;  /* 0x00000003000085a7 */ /* 0x000ee400080010ff */
[----:B---3--:R-:W-:Y:S05]  /*8fc0*/  @!P0 BRA `(.L_x_237) ;  /* 0xfffffffc00f08947 */ /* 0x008fea000383ffff */
[----:B------:R-:W-:Y:S05]  /*8fd0*/  BRA `(.L_x_238) ;  /* 0xffffffbc00ac7947 */ /* 0x000fea000383ffff */
.L_x_101:
[----:B--2---:R-:W-:-:S07]  /*8fe0*/  MOV R0, UR7 ;  /* 0x0000000700007c02 */ /* 0x004fce0008000f00 */
.L_x_239:
[----:B--2---:R2:W3:Y:S02]  /*8ff0*/  SYNCS.PHASECHK.TRANS64.TRYWAIT P0, [R0+URZ], R2 ;  /* 0x00000002000075a7 */ /* 0x0044e400080011ff */
[----:B---3--:R-:W-:Y:S05]  /*9000*/  @!P0 NANOSLEEP.SYNCS 0x989680 ;  /* 0x009896800000895d */ /* 0x008fea0003900000 */
[----:B------:R-:W3:Y:S02]  /*9010*/  @!P0 SYNCS.PHASECHK.TRANS64 P0, [R0+URZ], R2 ;  /* 0x00000002000085a7 */ /* 0x000ee400080010ff */
[----:B---3--:R-:W-:Y:S05]  /*9020*/  @!P0 BRA `(.L_x_239) ;  /* 0xfffffffc00f08947 */ /* 0x008fea000383ffff */
[----:B------:R-:W-:Y:S05]  /*9030*/  BRA `(.L_x_240) ;  /* 0xffffffbc00b87947 */ /* 0x000fea000383ffff */
.L_x_106:
[----:B--2---:R2:W3:Y:S02]  /*9040*/  SYNCS.PHASECHK.TRANS64.TRYWAIT P0, [R0+URZ+0x2c0], R2 ;  /* 0x0002c002000075a7 */ /* 0x0044e400080011ff */
[----:B---3--:R-:W-:Y:S05]  /*9050*/  @!P0 NANOSLEEP.SYNCS 0x989680 ;  /* 0x009896800000895d */ /* 0x008fea0003900000 */
[----:B------:R-:W3:Y:S02]  /*9060*/  @!P0 SYNCS.PHASECHK.TRANS64 P0, [R0+URZ+0x2c0], R2 ;  /* 0x0002c002000085a7 */ /* 0x000ee400080010ff */
[----:B---3--:R-:W-:Y:S05]  /*9070*/  @!P0 BRA `(.L_x_106) ;  /* 0xfffffffc00f08947 */ /* 0x008fea000383ffff */
[----:B------:R-:W-:Y:S05]  /*9080*/  BRA `(.L_x_241) ;  /* 0xffffffc000b47947 */ /* 0x000fea000383ffff */
.L_x_109:
[----:B------:R-:W-:Y:S07]  /*9090*/  MOV R0, UR7 ;  /* 0x0000000700007c02 */ /* 0x000fee0008000f00 */
.L_x_242:
[----:B--2---:R2:W3:Y:S02]  /*90a0*/  SYNCS.PHASECHK.TRANS64.TRYWAIT P0, [R0+URZ+0x2b8], R2 ;  /* 0x0002b802000075a7 */ /* 0x0044e400080011ff */
[----:B---3--:R-:W-:Y:S05]  /*90b0*/  @!P0 NANOSLEEP.SYNCS 0x989680 ;  /* 0x009896800000895d */ /* 0x008fea0003900000 */
[----:B------:R-:W3:Y:S02]  /*90c0*/  @!P0 SYNCS.PHASECHK.TRANS64 P0, [R0+URZ+0x2b8], R2 ;  /* 0x0002b802000085a7 */ /* 0x000ee400080010ff */
[----:B---3--:R-:W-:Y:S05]  /*90d0*/  @!P0 BRA `(.L_x_242) ;  /* 0xfffffffc00f08947 */ /* 0x008fea000383ffff */
[----:B------:R-:W-:Y:S05]  /*90e0*/  BRA `(.L_x_108) ;  /* 0xffffffc4009c7947 */ /* 0x000fea000383ffff */
.L_x_112:
[----:B------:R-:W-:Y:S07]  /*90f0*/  MOV R0, UR13 ;  /* 0x0000000d00007c02 */ /* 0x000fee0008000f00 */
.L_x_243:
[----:B-1----:R1:W2:Y:S02]  /*9100*/  SYNCS.PHASECHK.TRANS64.TRYWAIT P2, [R0+URZ+0x2a0], R30 ;  /* 0x0002a01e000075a7 */ /* 0x0022a400080411ff */
[----:B--2---:R-:W-:Y:S05]  /*9110*/  @!P2 NANOSLEEP.SYNCS 0x989680 ;  /* 0x009896800000a95d */ /* 0x004fea0003900000 */
[----:B------:R-:W2:Y:S02]  /*9120*/  @!P2 SYNCS.PHASECHK.TRANS64 P2, [R0+URZ+0x2a0], R30 ;  /* 0x0002a01e0000a5a7 */ /* 0x000ea400080410ff */
[----:B--2---:R-:W-:Y:S05]  /*9130*/  @!P2 BRA `(.L_x_243) ;  /* 0xfffffffc00f0a947 */ /* 0x004fea000383ffff */
[----:B------:R-:W-:Y:S05]  /*9140*/  BRA `(.L_x_244) ;  /* 0xffffffc800387947 */ /* 0x000fea000383ffff */
.L_x_114:
[----:B------:R-:W-:-:S07]  /*9150*/  MOV R0, UR4 ;  /* 0x0000000400007c02 */ /* 0x000fce0008000f00 */
.L_x_245:
[----:B-1----:R1:W3:Y:S02]  /*9160*/  SYNCS.PHASECHK.TRANS64.TRYWAIT P0, [R0+URZ], R2 ;  /* 0x00000002000075a7 */ /* 0x0022e400080011ff */
[----:B---3--:R-:W-:Y:S05]  /*9170*/  @!P0 NANOSLEEP.SYNCS 0x989680 ;  /* 0x009896800000895d */ /* 0x008fea0003900000 */
[----:B------:R-:W3:Y:S02]  /*9180*/  @!P0 SYNCS.PHASECHK.TRANS64 P0, [R0+URZ], R2 ;  /* 0x00000002000085a7 */ /* 0x000ee400080010ff */
[----:B---3--:R-:W-:Y:S05]  /*9190*/  @!P0 BRA `(.L_x_245) ;  /* 0xfffffffc00f08947 */ /* 0x008fea000383ffff */
[----:B------:R-:W-:Y:S05]  /*91a0*/  BRA `(.L_x_246) ;  /* 0xffffffc800d47947 */ /* 0x000fea000383ffff */
.L_x_116:
[----:B--2---:R2:W4:Y:S02]  /*91b0*/  SYNCS.PHASECHK.TRANS64.TRYWAIT P0, [R0+URZ+0x2c0], R2 ;  /* 0x0002c002000075a7 */ /* 0x00452400080011ff */
[----:B----4-:R-:W-:Y:S05]  /*91c0*/  @!P0 NANOSLEEP.SYNCS 0x989680 ;  /* 0x009896800000895d */ /* 0x010fea0003900000 */
[----:B------:R-:W4:Y:S02]  /*91d0*/  @!P0 SYNCS.PHASECHK.TRANS64 P0, [R0+URZ+0x2c0], R2 ;  /* 0x0002c002000085a7 */ /* 0x000f2400080010ff */
[----:B----4-:R-:W-:Y:S05]  /*91e0*/  @!P0 BRA `(.L_x_116) ;  /* 0xfffffffc00f08947 */ /* 0x010fea000383ffff */
[----:B------:R-:W-:Y:S05]  /*91f0*/  BRA `(.L_x_247) ;  /* 0xffffffcc00b87947 */ /* 0x000fea000383ffff */
.L_x_126:
[----:B-1----:R1:W2:Y:S02]  /*9200*/  SYNCS.PHASECHK.TRANS64.TRYWAIT P1, [R3+URZ+0x290], R0 ;  /* 0x00029000030075a7 */ /* 0x0022a400080211ff */
[----:B--2---:R-:W-:Y:S05]  /*9210*/  @!P1 NANOSLEEP.SYNCS 0x989680 ;  /* 0x009896800000995d */ /* 0x004fea0003900000 */
[----:B------:R-:W2:Y:S02]  /*9220*/  @!P1 SYNCS.PHASECHK.TRANS64 P1, [R3+URZ+0x290], R0 ;  /* 0x00029000030095a7 */ /* 0x000ea400080210ff */
[----:B--2---:R-:W-:Y:S05]  /*9230*/  @!P1 BRA `(.L_x_126) ;  /* 0xfffffffc00f09947 */ /* 0x004fea000383ffff */
[----:B------:R-:W-:Y:S05]  /*9240*/  BRA `(.L_x_125) ;  /* 0xffffffd800c07947 */ /* 0x000fea000383ffff */
.L_x_128:
[----:B------:R1:W1:Y:S02]  /*9250*/  SYNCS.PHASECHK.TRANS64.TRYWAIT P1, [R16+URZ+0x2e0], R4 ;  /* 0x0002e004100075a7 */ /* 0x00026400080211ff */
[----:B-1----:R-:W-:Y:S05]  /*9260*/  @!P1 NANOSLEEP.SYNCS 0x989680 ;  /* 0x009896800000995d */ /* 0x002fea0003900000 */
[----:B------:R-:W1:Y:S02]  /*9270*/  @!P1 SYNCS.PHASECHK.TRANS64 P1, [R16+URZ+0x2e0], R4 ;  /* 0x0002e004100095a7 */ /* 0x000e6400080210ff */
[----:B-1----:R-:W-:Y:S05]  /*9280*/  @!P1 BRA `(.L_x_128) ;  /* 0xfffffffc00f09947 */ /* 0x002fea000383ffff */
[----:B------:R-:W-:Y:S05]  /*9290*/  BRA `(.L_x_127) ;  /* 0xffffffd800dc7947 */ /* 0x000fea000383ffff */
        .weak           $__internal_0_$__cuda_sm10x_tcgen05_guardrail_trap_col_being_dealloced_not_returned_by_alloc
        .type           $__internal_0_$__cuda_sm10x_tcgen05_guardrail_trap_col_being_dealloced_not_returned_by_alloc,@function
        .size           $__internal_0_$__cuda_sm10x_tcgen05_guardrail_trap_col_being_dealloced_not_returned_by_alloc,($__internal_1_$__cuda_sm10x_tcgen05_guardrail_trap_phase_invalid_during_alloc - $__internal_0_$__cuda_sm10x_tcgen05_guardrail_trap_col_being_dealloced_not_returned_by_alloc)
$__internal_0_$__cuda_sm10x_tcgen05_guardrail_trap_col_being_dealloced_not_returned_by_alloc:
[----:B------:R-:W-:Y:S05]  /*92a0*/  BPT.TRAP 0x1 ;  /* 0x000000040000795c */ /* 0x000fea0000300000 */
[----:B------:R-:W-:-:S04]  /*92b0*/  HFMA2 R3, -RZ, RZ, 0, 0 ;  /* 0x00000000ff037431 */ /* 0x000fc800000001ff */
[----:B------:R-:W-:Y:S05]  /*92c0*/  RET.REL.NODEC R2 `(_ZN7cutlass13device_kernelINS_4gemm6kernel13GemmUniversalIN4cute5tupleIJiiiiEEENS1_10collective13CollectiveMmaINS1_35MainloopSm100TmaUmmaWarpSpecializedILi41ELi2ELi4ENS5_IJNS4_1CILi1EEESB_SB_EEEEENS5_IJNSA_ILi128EEENSA_ILi32EEENSA_ILi16EEEEEENS_6half_tENS5_IJlSB_lEEESI_SJ_NS4_8TiledMMAINS4_8MMA_AtomIJNS4_20SM100_MMA_F16BF16_SSISI_SI_fLi128ELi32ELNS4_4UMMA5MajorE0ELSO_0ELNSN_7ScaleInE0ELSP_0EEEEEENS4_6LayoutISC_NS5_IJNSA_ILi0EEEST_ST_EEEEENS5_IJNS4_10UnderscoreESW_SW_EEEEENS4_13SM90_TMA_LOADENS4_14ComposedLayoutINS4_7SwizzleILi1ELi4ELi3EEENS4_18smem_ptr_flag_bitsILi16EEENSS_INS5_IJNSA_ILi8EEESG_EEENS5_IJSG_SB_EEEEEEEvNS4_8identityESZ_S19_vS1A_EENS_8epilogue10collective18CollectiveEpilogueINS1C_23Sm100TmaWarpSpecializedILi2ELi1ELi32ELb1ELb0EEEJSH_NS5_IJNSS_ISE_SB_EENSS_ISF_SB_EEEEESI_SJ_SI_SJ_NS1C_6fusion15FusionCallbacksIS1G_NS1K_17LinearCombinationISI_fSI_fLNS_15FloatRoundStyleE2EEESH_S1J_JEEENS4_5SM1004TMEM4LOAD26SM100_TMEM_LOAD_32dp32b32xESZ_NS10_INS11_ILi2ELi4ELi3EEES14_NSS_INS5_IJS15_SF_EEENS5_IJSF_SB_EEEEEEENS4_39AutoVectorizingCopyWithAssumedAlignmentILi128EEENS4_14SM90_TMA_STOREES1Y_S20_S20_EEEvvEEEEvNT_6ParamsE) ;  /* 0xffffff6c024c7950 */ /* 0x000fea0003c3ffff */
        .weak           $__internal_1_$__cuda_sm10x_tcgen05_guardrail_trap_phase_invalid_during_alloc
        .type           $__internal_1_$__cuda_sm10x_tcgen05_guardrail_trap_phase_invalid_during_alloc,@function
        .size           $__internal_1_$__cuda_sm10x_tcgen05_guardrail_trap_phase_invalid_during_alloc,($__internal_2_$__cuda_sm10x_tcgen05_guardrail_trap_unallocated_columns_being_dealloced - $__internal_1_$__cuda_sm10x_tcgen05_guardrail_trap_phase_invalid_during_alloc)
$__internal_1_$__cuda_sm10x_tcgen05_guardrail_trap_phase_invalid_during_alloc:
[----:B------:R-:W-:Y:S05]  /*92d0*/  BPT.TRAP 0x1 ;  /* 0x000000040000795c */ /* 0x000fea0000300000 */
[----:B------:R-:W-:-:S04]  /*92e0*/  MOV R3, 0x0 ;  /* 0x0000000000037802 */ /* 0x000fc80000000f00 */
[----:B------:R-:W-:Y:S05]  /*92f0*/  RET.REL.NODEC R2 `(_ZN7cutlass13device_kernelINS_4gemm6kernel13GemmUniversalIN4cute5tupleIJiiiiEEENS1_10collective13CollectiveMmaINS1_35MainloopSm100TmaUmmaWarpSpecializedILi41ELi2ELi4ENS5_IJNS4_1CILi1EEESB_SB_EEEEENS5_IJNSA_ILi128EEENSA_ILi32EEENSA_ILi16EEEEEENS_6half_tENS5_IJlSB_lEEESI_SJ_NS4_8TiledMMAINS4_8MMA_AtomIJNS4_20SM100_MMA_F16BF16_SSISI_SI_fLi128ELi32ELNS4_4UMMA5MajorE0ELSO_0ELNSN_7ScaleInE0ELSP_0EEEEEENS4_6LayoutISC_NS5_IJNSA_ILi0EEEST_ST_EEEEENS5_IJNS4_10UnderscoreESW_SW_EEEEENS4_13SM90_TMA_LOADENS4_14ComposedLayoutINS4_7SwizzleILi1ELi4ELi3EEENS4_18smem_ptr_flag_bitsILi16EEENSS_INS5_IJNSA_ILi8EEESG_EEENS5_IJSG_SB_EEEEEEEvNS4_8identityESZ_S19_vS1A_EENS_8epilogue10collective18CollectiveEpilogueINS1C_23Sm100TmaWarpSpecializedILi2ELi1ELi32ELb1ELb0EEEJSH_NS5_IJNSS_ISE_SB_EENSS_ISF_SB_EEEEESI_SJ_SI_SJ_NS1C_6fusion15FusionCallbacksIS1G_NS1K_17LinearCombinationISI_fSI_fLNS_15FloatRoundStyleE2EEESH_S1J_JEEENS4_5SM1004TMEM4LOAD26SM100_TMEM_LOAD_32dp32b32xESZ_NS10_INS11_ILi2ELi4ELi3EEES14_NSS_INS5_IJS15_SF_EEENS5_IJSF_SB_EEEEEEENS4_39AutoVectorizingCopyWithAssumedAlignmentILi128EEENS4_14SM90_TMA_STOREES1Y_S20_S20_EEEvvEEEEvNT_6ParamsE) ;  /* 0xffffff6c02407950 */ /* 0x000fea0003c3ffff */
        .weak           $__internal_2_$__cuda_sm10x_tcgen05_guardrail_trap_unallocated_columns_being_dealloced
        .type           $__internal_2_$__cuda_sm10x_tcgen05_guardrail_trap_unallocated_columns_being_dealloced,@function
        .size           $__internal_2_$__cuda_sm10x_tcgen05_guardrail_trap_unallocated_columns_being_dealloced,(.L_x_249 - $__internal_2_$__cuda_sm10x_tcgen05_guardrail_trap_unallocated_columns_being_dealloced)
$__internal_2_$__cuda_sm10x_tcgen05_guardrail_trap_unallocated_columns_being_dealloced:
[----:B------:R-:W-:Y:S05]  /*9300*/  BPT.TRAP 0x1 ;  /* 0x000000040000795c */ /* 0x000fea0000300000 */
[----:B------:R-:W-:-:S04]  /*9310*/  HFMA2 R3, -RZ, RZ, 0, 0 ;  /* 0x00000000ff037431 */ /* 0x000fc800000001ff */
[----:B------:R-:W-:Y:S05]  /*9320*/  RET.REL.NODEC R2 `(_ZN7cutlass13device_kernelINS_4gemm6kernel13GemmUniversalIN4cute5tupleIJiiiiEEENS1_10collective13CollectiveMmaINS1_35MainloopSm100TmaUmmaWarpSpecializedILi41ELi2ELi4ENS5_IJNS4_1CILi1EEESB_SB_EEEEENS5_IJNSA_ILi128EEENSA_ILi32EEENSA_ILi16EEEEEENS_6half_tENS5_IJlSB_lEEESI_SJ_NS4_8TiledMMAINS4_8MMA_AtomIJNS4_20SM100_MMA_F16BF16_SSISI_SI_fLi128ELi32ELNS4_4UMMA5MajorE0ELSO_0ELNSN_7ScaleInE0ELSP_0EEEEEENS4_6LayoutISC_NS5_IJNSA_ILi0EEEST_ST_EEEEENS5_IJNS4_10UnderscoreESW_SW_EEEEENS4_13SM90_TMA_LOADENS4_14ComposedLayoutINS4_7SwizzleILi1ELi4ELi3EEENS4_18smem_ptr_flag_bitsILi16EEENSS_INS5_IJNSA_ILi8EEESG_EEENS5_IJSG_SB_EEEEEEEvNS4_8identityESZ_S19_vS1A_EENS_8epilogue10collective18CollectiveEpilogueINS1C_23Sm100TmaWarpSpecializedILi2ELi1ELi32ELb1ELb0EEEJSH_NS5_IJNSS_ISE_SB_EENSS_ISF_SB_EEEEESI_SJ_SI_SJ_NS1C_6fusion15FusionCallbacksIS1G_NS1K_17LinearCombinationISI_fSI_fLNS_15FloatRoundStyleE2EEESH_S1J_JEEENS4_5SM1004TMEM4LOAD26SM100_TMEM_LOAD_32dp32b32xESZ_NS10_INS11_ILi2ELi4ELi3EEES14_NSS_INS5_IJS15_SF_EEENS5_IJSF_SB_EEEEEEENS4_39AutoVectorizingCopyWithAssumedAlignmentILi128EEENS4_14SM90_TMA_STOREES1Y_S20_S20_EEEvvEEEEvNT_6ParamsE) ;  /* 0xffffff6c02347950 */ /* 0x000fea0003c3ffff */
.L_x_248:
[----:B------:R-:W-:-:S00]  /*9330*/  BRA `(.L_x_248) ;  /* 0xfffffffc00fc7947 */ /* 0x000fc0000383ffff */
[----:B------:R-:W-:-:S00]  /*9340*/  NOP ;  /* 0x0000000000007918 */ /* 0x000fc00000000000 */
        /* <DEDUP_REMOVED lines=11> */
.L_x_249:


//--------------------- .nv.global.init           --------------------------
	.section	.nv.global.init,"aw",@progbits
.nv.global.init:
	.type		$str$27,@object
	.size		$str$27,($str$28 - $str$27)
$str$27:
        /*0000*/ 	.byte	0x28, 0x61, 0x64, 0x64, 0x72, 0x65, 0x73, 0x73, 0x20, 0x26, 0x20, 0x6d, 0x61, 0x73, 0x6b, 0x29
        /*0010*/ 	.byte	0x20, 0x3d, 0x3d, 0x20, 0x30, 0x00
	.type		$str$28,@object
	.size		$str$28,($str$26 - $str$28)
$str$28:
        /*0016*/ 	.byte	0x2f, 0x74, 0x6d, 0x70, 0x2f, 0x63, 0x75, 0x74, 0x6c, 0x61, 0x73, 0x73, 0x5f, 0x73, 0x77, 0x65
        /*0026*/ 	.byte	0x65, 0x70, 0x5f, 0x73, 0x72, 0x63, 0x2f, 0x69, 0x6e, 0x63, 0x6c, 0x75, 0x64, 0x65, 0x2f, 0x63
        /*0036*/ 	.byte	0x75, 0x74, 0x65, 0x2f, 0x70, 0x6f, 0x69, 0x6e, 0x74, 0x65, 0x72, 0x5f, 0x66, 0x6c, 0x61, 0x67
        /*0046*/ 	.byte	0x67, 0x65, 0x64, 0x2e, 0x68, 0x70, 0x70, 0x00
	.type		$str$26,@object
	.size		$str$26,($str$25 - $str$26)
$str$26:
        /*004e*/ 	.byte	0x2f, 0x74, 0x6d, 0x70, 0x2f, 0x63, 0x75, 0x74, 0x6c, 0x61, 0x73, 0x73, 0x5f, 0x73, 0x77, 0x65
        /*005e*/ 	.byte	0x65, 0x70, 0x5f, 0x73, 0x72, 0x63, 0x2f, 0x69, 0x6e, 0x63, 0x6c, 0x75, 0x64, 0x65, 0x2f, 0x63
        /*006e*/ 	.byte	0x75, 0x74, 0x65, 0x2f, 0x61, 0x74, 0x6f, 0x6d, 0x2f, 0x63, 0x6f, 0x70, 0x79, 0x5f, 0x74, 0x72
        /*007e*/ 	.byte	0x61, 0x69, 0x74, 0x73, 0x5f, 0x73, 0x6d, 0x31, 0x30, 0x30, 0x2e, 0x68, 0x70, 0x70, 0x00
	.type		$str$25,@object
	.size		$str$25,(__unnamed_1 - $str$25)
$str$25:
        /*008d*/ 	.byte	0x28, 0x28, 0x75, 0x69, 0x6e, 0x74, 0x33, 0x32, 0x5f, 0x74, 0x28, 0x74, 0x68, 0x72, 0x65, 0x61
        /*009d*/ 	.byte	0x64, 0x49, 0x64, 0x78, 0x2e, 0x78, 0x29, 0x20, 0x2f, 0x20, 0x33, 0x32, 0x29, 0x20, 0x25, 0x20
        /*00ad*/ 	.byte	0x34, 0x29, 0x20, 0x3d, 0x3d, 0x20, 0x28, 0x28, 0x28, 0x74, 0x6d, 0x65, 0x6d, 0x5f, 0x61, 0x64
        /*00bd*/ 	.byte	0x64, 0x72, 0x20, 0x3e, 0x3e, 0x20, 0x31, 0x36, 0x29, 0x20, 0x2f, 0x20, 0x33, 0x32, 0x29, 0x20
        /*00cd*/ 	.byte	0x25, 0x20, 0x34, 0x29, 0x00
	.type		__unnamed_1,@object
	.size		__unnamed_1,(__unnamed_2 - __unnamed_1)
__unnamed_1:
        /*00d2*/ 	.byte	0x61, 0x75, 0x74, 0x6f, 0x20, 0x63, 0x75, 0x74, 0x65, 0x3a, 0x3a, 0x61, 0x73, 0x5f, 0x70, 0x6f
        /* <DEDUP_REMOVED lines=24> */
        /*0262*/ 	.byte	0x3e, 0x3e, 0x3e, 0x3e, 0x5d, 0x00
	.type		__unnamed_2,@object
	.size		__unnamed_2,(.L_2 - __unnamed_2)
__unnamed_2:
        /* <DEDUP_REMOVED lines=42> */
        /*0508*/ 	.byte	0x3e, 0x3e, 0x5d, 0x00
.L_2:


//--------------------- .nv.shared._ZN7cutlass13device_kernelINS_4gemm6kernel13GemmUniversalIN4cute5tupleIJiiiiEEENS1_10collective13CollectiveMmaINS1_35MainloopSm100TmaUmmaWarpSpecializedILi41ELi2ELi4ENS5_IJNS4_1CILi1EEESB_SB_EEEEENS5_IJNSA_ILi128EEENSA_ILi32EEENSA_ILi16EEEEEENS_6half_tENS5_IJlSB_lEEESI_SJ_NS4_8TiledMMAINS4_8MMA_AtomIJNS4_20SM100_MMA_F16BF16_SSISI_SI_fLi128ELi32ELNS4_4UMMA5MajorE0ELSO_0ELNSN_7ScaleInE0ELSP_0EEEEEENS4_6LayoutISC_NS5_IJNSA_ILi0EEEST_ST_EEEEENS5_IJNS4_10UnderscoreESW_SW_EEEEENS4_13SM90_TMA_LOADENS4_14ComposedLayoutINS4_7SwizzleILi1ELi4ELi3EEENS4_18smem_ptr_flag_bitsILi16EEENSS_INS5_IJNSA_ILi8EEESG_EEENS5_IJSG_SB_EEEEEEEvNS4_8identityESZ_S19_vS1A_EENS_8epilogue10collective18CollectiveEpilogueINS1C_23Sm100TmaWarpSpecializedILi2ELi1ELi32ELb1ELb0EEEJSH_NS5_IJNSS_ISE_SB_EENSS_ISF_SB_EEEEESI_SJ_SI_SJ_NS1C_6fusion15FusionCallbacksIS1G_NS1K_17LinearCombinationISI_fSI_fLNS_15FloatRoundStyleE2EEESH_S1J_JEEENS4_5SM1004TMEM4LOAD26SM100_TMEM_LOAD_32dp32b32xESZ_NS10_INS11_ILi2ELi4ELi3EEES14_NSS_INS5_IJS15_SF_EEENS5_IJSF_SB_EEEEEEENS4_39AutoVectorizingCopyWithAssumedAlignmentILi128EEENS4_14SM90_TMA_STOREES1Y_S20_S20_EEEvvEEEEvNT_6ParamsE --------------------------
	.section	.nv.shared._ZN7cutlass13device_kernelINS_4gemm6kernel13GemmUniversalIN4cute5tupleIJiiiiEEENS1_10collective13CollectiveMmaINS1_35MainloopSm100TmaUmmaWarpSpecializedILi41ELi2ELi4ENS5_IJNS4_1CILi1EEESB_SB_EEEEENS5_IJNSA_ILi128EEENSA_ILi32EEENSA_ILi16EEEEEENS_6half_tENS5_IJlSB_lEEESI_SJ_NS4_8TiledMMAINS4_8MMA_AtomIJNS4_20SM100_MMA_F16BF16_SSISI_SI_fLi128ELi32ELNS4_4UMMA5MajorE0ELSO_0ELNSN_7ScaleInE0ELSP_0EEEEEENS4_6LayoutISC_NS5_IJNSA_ILi0EEEST_ST_EEEEENS5_IJNS4_10UnderscoreESW_SW_EEEEENS4_13SM90_TMA_LOADENS4_14ComposedLayoutINS4_7SwizzleILi1ELi4ELi3EEENS4_18smem_ptr_flag_bitsILi16EEENSS_INS5_IJNSA_ILi8EEESG_EEENS5_IJSG_SB_EEEEEEEvNS4_8identityESZ_S19_vS1A_EENS_8epilogue10collective18CollectiveEpilogueINS1C_23Sm100TmaWarpSpecializedILi2ELi1ELi32ELb1ELb0EEEJSH_NS5_IJNSS_ISE_SB_EENSS_ISF_SB_EEEEESI_SJ_SI_SJ_NS1C_6fusion15FusionCallbacksIS1G_NS1K_17LinearCombinationISI_fSI_fLNS_15FloatRoundStyleE2EEESH_S1J_JEEENS4_5SM1004TMEM4LOAD26SM100_TMEM_LOAD_32dp32b32xESZ_NS10_INS11_ILi2ELi4ELi3EEES14_NSS_INS5_IJS15_SF_EEENS5_IJSF_SB_EEEEEEENS4_39AutoVectorizingCopyWithAssumedAlignmentILi128EEENS4_14SM90_TMA_STOREES1Y_S20_S20_EEEvvEEEEvNT_6ParamsE,"aw",@nobits
	.sectionflags	@""
	.align	16
	.zero		1024


//--------------------- .nv.shared.reserved.0     --------------------------
	.section	.nv.shared.reserved.0,"aw",@nobits
	.weak		__nv_reservedSMEM_offset_0_alias
	.size		__nv_reservedSMEM_offset_0_alias, 0, 64
	.other		__nv_reservedSMEM_offset_0_alias,@"STO_CUDA_RESERVED_SHARED STV_DEFAULT"
__nv_reservedSMEM_offset_0_alias:
	.zero		0
.nv.shared.reserved.0:
	.zero		64
	.weak		__nv_reservedSMEM_tcgen05_partition
	.type		__nv_reservedSMEM_tcgen05_partition,@object
	.size		__nv_reservedSMEM_tcgen05_partition,(.L_0 - __nv_reservedSMEM_tcgen05_partition)
__nv_reservedSMEM_tcgen05_partition:
	.zero		32
.L_0:


//--------------------- .nv.global                --------------------------
	.section	.nv.global,"aw",@nobits
.nv.global:
	.type		_ZN40_INTERNAL_5bb45844_4_k_cu_39e847a0_134274cute1_E,@object
	.size		_ZN40_INTERNAL_5bb45844_4_k_cu_39e847a0_134274cute1_E,(_ZN40_INTERNAL_5bb45844_4_k_cu_39e847a0_134274cuda3std3__45__cpo6cbeginE - _ZN40_INTERNAL_5bb45844_4_k_cu_39e847a0_134274cute1_E)
_ZN40_INTERNAL_5bb45844_4_k_cu_39e847a0_134274cute1_E:
	.zero		1
	.type		_ZN40_INTERNAL_5bb45844_4_k_cu_39e847a0_134274cuda3std3__45__cpo6cbeginE,@object
	.size		_ZN40_INTERNAL_5bb45844_4_k_cu_39e847a0_134274cuda3std3__45__cpo6cbeginE,(_ZN40_INTERNAL_5bb45844_4_k_cu_39e847a0_134274cuda3std3__48in_placeE - _ZN40_INTERNAL_5bb45844_4_k_cu_39e847a0_134274cuda3std3__45__cpo6cbeginE)
_ZN40_INTERNAL_5bb45844_4_k_cu_39e847a0_134274cuda3std3__45__cpo6cbeginE:
	.zero		1
	.type		_ZN40_INTERNAL_5bb45844_4_k_cu_39e847a0_134274cuda3std3__48in_placeE,@object
	.size		_ZN40_INTERNAL_5bb45844_4_k_cu_39e847a0_134274cuda3std3__48in_placeE,(_ZN40_INTERNAL_5bb45844_4_k_cu_39e847a0_134274cuda3std6ranges3__45__cpo9iter_moveE - _ZN40_INTERNAL_5bb45844_4_k_cu_39e847a0_134274cuda3std3__48in_placeE)
_ZN40_INTERNAL_5bb45844_4_k_cu_39e847a0_134274cuda3std3__48in_placeE:
	.zero		1
	.type		_ZN40_INTERNAL_5bb45844_4_k_cu_39e847a0_134274cuda3std6ranges3__45__cpo9iter_moveE,@object
	.size		_ZN40_INTERNAL_5bb45844_4_k_cu_39e847a0_134274cuda3std6ranges3__45__cpo9iter_moveE,(_ZN40_INTERNAL_5bb45844_4_k_cu_39e847a0_134274cuda3std3__45__cpo5beginE - _ZN40_INTERNAL_5bb45844_4_k_cu_39e847a0_134274cuda3std6ranges3__45__cpo9iter_moveE)
_ZN40_INTERNAL_5bb45844_4_k_cu_39e847a0_134274cuda3std6ranges3__45__cpo9iter_moveE:
	.zero		1
	.type		_ZN40_INTERNAL_5bb45844_4_k_cu_39e847a0_134274cuda3std3__45__cpo5beginE,@object
	.size		_ZN40_INTERNAL_5bb45844_4_k_cu_39e847a0_134274cuda3std3__45__cpo5beginE,(_ZN40_INTERNAL_5bb45844_4_k_cu_39e847a0_134274cuda3std3__442_GLOBAL__N__5bb45844_4_k_cu_39e847a0_134276ignoreE - _ZN40_INTERNAL_5bb45844_4_k_cu_39e847a0_134274cuda3std3__45__cpo5beginE)
_ZN40_INTERNAL_5bb45844_4_k_cu_39e847a0_134274cuda3std3__45__cpo5beginE:
	.zero		1
	.type		_ZN40_INTERNAL_5bb45844_4_k_cu_39e847a0_134274cuda3std3__442_GLOBAL__N__5bb45844_4_k_cu_39e847a0_134276ignoreE,@object
	.size		_ZN40_INTERNAL_5bb45844_4_k_cu_39e847a0_134274cuda3std3__442_GLOBAL__N__5bb45844_4_k_cu_39e847a0_134276ignoreE,(_ZN40_INTERNAL_5bb45844_4_k_cu_39e847a0_134274cute7productE - _ZN40_INTERNAL_5bb45844_4_k_cu_39e847a0_134274cuda3std3__442_GLOBAL__N__5bb45844_4_k_cu_39e847a0_134276ignoreE)
_ZN40_INTERNAL_5bb45844_4_k_cu_39e847a0_134274cuda3std3__442_GLOBAL__N__5bb45844_4_k_cu_39e847a0_134276ignoreE:
	.zero		1
	.type		_ZN40_INTERNAL_5bb45844_4_k_cu_39e847a0_134274cute7productE,@object
	.size		_ZN40_INTERNAL_5bb45844_4_k_cu_39e847a0_134274cute7productE,(_ZN40_INTERNAL_5bb45844_4_k_cu_39e847a0_134274cuda3std3__45__cpo3endE - _ZN40_INTERNAL_5bb45844_4_k_cu_39e847a0_134274cute7productE)
_ZN40_INTERNAL_5bb45844_4_k_cu_39e847a0_134274cute7productE:
	.zero		1
	.type		_ZN40_INTERNAL_5bb45844_4_k_cu_39e847a0_134274cuda3std3__45__cpo3endE,@object
	.size		_ZN40_INTERNAL_5bb45844_4_k_cu_39e847a0_134274cuda3std3__45__cpo3endE,(_ZN40_INTERNAL_5bb45844_4_k_cu_39e847a0_134274cuda3std3__419piecewise_constructE - _ZN40_INTERNAL_5bb45844_4_k_cu_39e847a0_134274cuda3std3__45__cpo3endE)
_ZN40_INTERNAL_5bb45844_4_k_cu_39e847a0_134274cuda3std3__45__cpo3endE:
	.zero		1
	.type		_ZN40_INTERNAL_5bb45844_4_k_cu_39e847a0_134274cuda3std3__419piecewise_constructE,@object
	.size		_ZN40_INTERNAL_5bb45844_4_k_cu_39e847a0_134274cuda3std3__419piecewise_constructE,(_ZN40_INTERNAL_5bb45844_4_k_cu_39e847a0_134274cuda3std3__45__cpo4cendE - _ZN40_INTERNAL_5bb45844_4_k_cu_39e847a0_134274cuda3std3__419piecewise_constructE)
_ZN40_INTERNAL_5bb45844_4_k_cu_39e847a0_134274cuda3std3__419piecewise_constructE:
	.zero		1
	.type		_ZN40_INTERNAL_5bb45844_4_k_cu_39e847a0_134274cuda3std3__45__cpo4cendE,@object
	.size		_ZN40_INTERNAL_5bb45844_4_k_cu_39e847a0_134274cuda3std3__45__cpo4cendE,(_ZN40_INTERNAL_5bb45844_4_k_cu_39e847a0_134274cuda3std6ranges3__45__cpo4swapE - _ZN40_INTERNAL_5bb45844_4_k_cu_39e847a0_134274cuda3std3__45__cpo4cendE)
_ZN40_INTERNAL_5bb45844_4_k_cu_39e847a0_134274cuda3std3__45__cpo4cendE:
	.zero		1
	.type		_ZN40_INTERNAL_5bb45844_4_k_cu_39e847a0_134274cuda3std6ranges3__45__cpo4swapE,@object
	.size		_ZN40_INTERNAL_5bb45844_4_k_cu_39e847a0_134274cuda3std6ranges3__45__cpo4swapE,(.L_10 - _ZN40_INTERNAL_5bb45844_4_k_cu_39e847a0_134274cuda3std6ranges3__45__cpo4swapE)
_ZN40_INTERNAL_5bb45844_4_k_cu_39e847a0_134274cuda3std6ranges3__45__cpo4swapE:
	.zero		1
.L_10:


//--------------------- .nv.constant0._ZN7cutlass13device_kernelINS_4gemm6kernel13GemmUniversalIN4cute5tupleIJiiiiEEENS1_10collective13CollectiveMmaINS1_35MainloopSm100TmaUmmaWarpSpecializedILi41ELi2ELi4ENS5_IJNS4_1CILi1EEESB_SB_EEEEENS5_IJNSA_ILi128EEENSA_ILi32EEENSA_ILi16EEEEEENS_6half_tENS5_IJlSB_lEEESI_SJ_NS4_8TiledMMAINS4_8MMA_AtomIJNS4_20SM100_MMA_F16BF16_SSISI_SI_fLi128ELi32ELNS4_4UMMA5MajorE0ELSO_0ELNSN_7ScaleInE0ELSP_0EEEEEENS4_6LayoutISC_NS5_IJNSA_ILi0EEEST_ST_EEEEENS5_IJNS4_10UnderscoreESW_SW_EEEEENS4_13SM90_TMA_LOADENS4_14ComposedLayoutINS4_7SwizzleILi1ELi4ELi3EEENS4_18smem_ptr_flag_bitsILi16EEENSS_INS5_IJNSA_ILi8EEESG_EEENS5_IJSG_SB_EEEEEEEvNS4_8identityESZ_S19_vS1A_EENS_8epilogue10collective18CollectiveEpilogueINS1C_23Sm100TmaWarpSpecializedILi2ELi1ELi32ELb1ELb0EEEJSH_NS5_IJNSS_ISE_SB_EENSS_ISF_SB_EEEEESI_SJ_SI_SJ_NS1C_6fusion15FusionCallbacksIS1G_NS1K_17LinearCombinationISI_fSI_fLNS_15FloatRoundStyleE2EEESH_S1J_JEEENS4_5SM1004TMEM4LOAD26SM100_TMEM_LOAD_32dp32b32xESZ_NS10_INS11_ILi2ELi4ELi3EEES14_NSS_INS5_IJS15_SF_EEENS5_IJSF_SB_EEEEEEENS4_39AutoVectorizingCopyWithAssumedAlignmentILi128EEENS4_14SM90_TMA_STOREES1Y_S20_S20_EEEvvEEEEvNT_6ParamsE --------------------------
	.section	.nv.constant0._ZN7cutlass13device_kernelINS_4gemm6kernel13GemmUniversalIN4cute5tupleIJiiiiEEENS1_10collective13CollectiveMmaINS1_35MainloopSm100TmaUmmaWarpSpecializedILi41ELi2ELi4ENS5_IJNS4_1CILi1EEESB_SB_EEEEENS5_IJNSA_ILi128EEENSA_ILi32EEENSA_ILi16EEEEEENS_6half_tENS5_IJlSB_lEEESI_SJ_NS4_8TiledMMAINS4_8MMA_AtomIJNS4_20SM100_MMA_F16BF16_SSISI_SI_fLi128ELi32ELNS4_4UMMA5MajorE0ELSO_0ELNSN_7ScaleInE0ELSP_0EEEEEENS4_6LayoutISC_NS5_IJNSA_ILi0EEEST_ST_EEEEENS5_IJNS4_10UnderscoreESW_SW_EEEEENS4_13SM90_TMA_LOADENS4_14ComposedLayoutINS4_7SwizzleILi1ELi4ELi3EEENS4_18smem_ptr_flag_bitsILi16EEENSS_INS5_IJNSA_ILi8EEESG_EEENS5_IJSG_SB_EEEEEEEvNS4_8identityESZ_S19_vS1A_EENS_8epilogue10collective18CollectiveEpilogueINS1C_23Sm100TmaWarpSpecializedILi2ELi1ELi32ELb1ELb0EEEJSH_NS5_IJNSS_ISE_SB_EENSS_ISF_SB_EEEEESI_SJ_SI_SJ_NS1C_6fusion15FusionCallbacksIS1G_NS1K_17LinearCombinationISI_fSI_fLNS_15FloatRoundStyleE2EEESH_S1J_JEEENS4_5SM1004TMEM4LOAD26SM100_TMEM_LOAD_32dp32b32xESZ_NS10_INS11_ILi2ELi4ELi3EEES14_NSS_INS5_IJS15_SF_EEENS5_IJSF_SB_EEEEEEENS4_39AutoVectorizingCopyWithAssumedAlignmentILi128EEENS4_14SM90_TMA_STOREES1Y_S20_S20_EEEvvEEEEvNT_6ParamsE,"a",@progbits
	.sectionflags	@""
	.align	4
.nv.constant0._ZN7cutlass13device_kernelINS_4gemm6kernel13GemmUniversalIN4cute5tupleIJiiiiEEENS1_10collective13CollectiveMmaINS1_35MainloopSm100TmaUmmaWarpSpecializedILi41ELi2ELi4ENS5_IJNS4_1CILi1EEESB_SB_EEEEENS5_IJNSA_ILi128EEENSA_ILi32EEENSA_ILi16EEEEEENS_6half_tENS5_IJlSB_lEEESI_SJ_NS4_8TiledMMAINS4_8MMA_AtomIJNS4_20SM100_MMA_F16BF16_SSISI_SI_fLi128ELi32ELNS4_4UMMA5MajorE0ELSO_0ELNSN_7ScaleInE0ELSP_0EEEEEENS4_6LayoutISC_NS5_IJNSA_ILi0EEEST_ST_EEEEENS5_IJNS4_10UnderscoreESW_SW_EEEEENS4_13SM90_TMA_LOADENS4_14ComposedLayoutINS4_7SwizzleILi1ELi4ELi3EEENS4_18smem_ptr_flag_bitsILi16EEENSS_INS5_IJNSA_ILi8EEESG_EEENS5_IJSG_SB_EEEEEEEvNS4_8identityESZ_S19_vS1A_EENS_8epilogue10collective18CollectiveEpilogueINS1C_23Sm100TmaWarpSpecializedILi2ELi1ELi32ELb1ELb0EEEJSH_NS5_IJNSS_ISE_SB_EENSS_ISF_SB_EEEEESI_SJ_SI_SJ_NS1C_6fusion15FusionCallbacksIS1G_NS1K_17LinearCombinationISI_fSI_fLNS_15FloatRoundStyleE2EEESH_S1J_JEEENS4_5SM1004TMEM4LOAD26SM100_TMEM_LOAD_32dp32b32xESZ_NS10_INS11_ILi2ELi4ELi3EEES14_NSS_INS5_IJS15_SF_EEENS5_IJSF_SB_EEEEEEENS4_39AutoVectorizingCopyWithAssumedAlignmentILi128EEENS4_14SM90_TMA_STOREES1Y_S20_S20_EEEvvEEEEvNT_6ParamsE:
	.zero		2944


//--------------------- SYMBOLS --------------------------

	.type		.nv.reservedSmem.offset0,@object
	.size		.nv.reservedSmem.offset0,0x4
	.type		.nv.reservedSmem.cap,@object
	.size		.nv.reservedSmem.cap,0x4
	.type		__assertfail,@function
